	.target	sm_90a

	.elftype	@"ET_EXEC"


//--------------------- .note.nv.tkinfo           --------------------------
	.section	.note.nv.tkinfo,"",@"SHT_NOTE"
	.sectionflags	@"SHF_NOTE_NV_TKINFO"
	.tkinfo
        /*0018*/ 	.word	0x00000002
        /*0030*/ 	.string	""
        /*0030*/ 	.string	"ptxas"
        /*0030*/ 	.string	"Cuda compilation tools, release 13.0, V13.0.88"
        /*0030*/ 	.string	"Build cuda_13.0.r13.0/compiler.36424714_0"
        /*0030*/ 	.string	"-arch sm_90a -m 64 "



//--------------------- .note.nv.cuinfo           --------------------------
	.section	.note.nv.cuinfo,"",@"SHT_NOTE"
	.sectionflags	@"SHF_NOTE_NV_CUINFO"
        /*0018*/ 	.short	0x0002
        /*001a*/ 	.short	0x005a
        /*001c*/ 	.short	0x0082
	.zero		2


//--------------------- .nv.info                  --------------------------
	.section	.nv.info,"",@"SHT_CUDA_INFO"
	.align	4


	//----- nvinfo : EIATTR_REGCOUNT
	.align		4
        /*0000*/ 	.byte	0x04, 0x2f
        /*0002*/ 	.short	(.L_12 - .L_11)
	.align		4
.L_11:
        /*0004*/ 	.word	index@(_ZN7cutlass13device_kernelINS_4gemm6kernel13GemmUniversalIN4cute5tupleIJiiiiEEENS1_10collective13CollectiveMmaINS1_40MainloopSm90TmaGmmaWarpSpecializedSparseILi34ENS5_IJNS4_1CILi2EEENSA_ILi1EEESC_EEENS1_32KernelTmaWarpSpecializedPingpongEEENS5_IJNSA_ILi64EEESG_SG_EEEaNS5_IJNS4_6LayoutINS5_IJiNS5_IJSB_iEEEiEEENS5_IJlNS5_IJSC_SB_EEElEEEEENSI_INS5_IJNS5_IJSG_iEEESO_iEEENS5_IJNS5_IJSG_NSA_ILi4096EEEEEENS5_IJSC_lEEElEEEEEEEEaNS5_IJlSC_lEEENS4_8TiledMMAINS4_8MMA_AtomIJNS4_4SM904GMMA6SPARSE27GMMA_64x64x64_S32S8S8_SS_TNILNS10_9SparseSelE0EEEEEENSI_INS5_IJSC_SC_SC_EEENS5_IJNSA_ILi0EEES17_S17_EEEEENS5_IJNS4_10UnderscoreES1A_S1A_EEEEENS4_13SM90_TMA_LOADENS4_14ComposedLayoutINS4_7SwizzleILi1ELi4ELi3EEENS4_25smem_sparse_ptr_flag_bitsILi2ELi8EEENSI_INS5_IJNS5_IJSC_NSA_ILi8EEEEEENS5_IJSB_NSA_ILi32EEEEEEEEENS5_IJNS5_IJS17_SG_EEESL_EEEEEEEvNS4_8identityENS4_23SM90_TMA_LOAD_MULTICASTENS1E_INS1F_ILi2ELi4ELi3EEENS4_18smem_ptr_flag_bitsILi8EEENSI_INS5_IJS1J_SG_EEENS5_IJSG_SC_EEEEEEEvS1S_EENS_8epilogue10collective6detail29Sm90TmaWarpSpecializedAdapterINS23_15DefaultEpilogueIiNS5_IJSC_llEEES27_NS22_6thread17LinearCombinationIiLi1EiiLNS28_9ScaleType4KindE0ELNS_15FloatRoundStyleE2EiEENS1_15EpilogueDefaultEEEEEvvEEEEvNT_6ParamsE)
        /*0008*/ 	.word	0x000000a8


	//----- nvinfo : EIATTR_FRAME_SIZE
	.align		4
.L_12:
        /*000c*/ 	.byte	0x04, 0x11
        /*000e*/ 	.short	(.L_14 - .L_13)
	.align		4
.L_13:
        /*0010*/ 	.word	index@(_ZN7cutlass13device_kernelINS_4gemm6kernel13GemmUniversalIN4cute5tupleIJiiiiEEENS1_10collective13CollectiveMmaINS1_40MainloopSm90TmaGmmaWarpSpecializedSparseILi34ENS5_IJNS4_1CILi2EEENSA_ILi1EEESC_EEENS1_32KernelTmaWarpSpecializedPingpongEEENS5_IJNSA_ILi64EEESG_SG_EEEaNS5_IJNS4_6LayoutINS5_IJiNS5_IJSB_iEEEiEEENS5_IJlNS5_IJSC_SB_EEElEEEEENSI_INS5_IJNS5_IJSG_iEEESO_iEEENS5_IJNS5_IJSG_NSA_ILi4096EEEEEENS5_IJSC_lEEElEEEEEEEEaNS5_IJlSC_lEEENS4_8TiledMMAINS4_8MMA_AtomIJNS4_4SM904GMMA6SPARSE27GMMA_64x64x64_S32S8S8_SS_TNILNS10_9SparseSelE0EEEEEENSI_INS5_IJSC_SC_SC_EEENS5_IJNSA_ILi0EEES17_S17_EEEEENS5_IJNS4_10UnderscoreES1A_S1A_EEEEENS4_13SM90_TMA_LOADENS4_14ComposedLayoutINS4_7SwizzleILi1ELi4ELi3EEENS4_25smem_sparse_ptr_flag_bitsILi2ELi8EEENSI_INS5_IJNS5_IJSC_NSA_ILi8EEEEEENS5_IJSB_NSA_ILi32EEEEEEEEENS5_IJNS5_IJS17_SG_EEESL_EEEEEEEvNS4_8identityENS4_23SM90_TMA_LOAD_MULTICASTENS1E_INS1F_ILi2ELi4ELi3EEENS4_18smem_ptr_flag_bitsILi8EEENSI_INS5_IJS1J_SG_EEENS5_IJSG_SC_EEEEEEEvS1S_EENS_8epilogue10collective6detail29Sm90TmaWarpSpecializedAdapterINS23_15DefaultEpilogueIiNS5_IJSC_llEEES27_NS22_6thread17LinearCombinationIiLi1EiiLNS28_9ScaleType4KindE0ELNS_15FloatRoundStyleE2EiEENS1_15EpilogueDefaultEEEEEvvEEEEvNT_6ParamsE)
        /*0014*/ 	.word	0x00000000


	//----- nvinfo : EIATTR_MIN_STACK_SIZE
	.align		4
.L_14:
        /*0018*/ 	.byte	0x04, 0x12
        /*001a*/ 	.short	(.L_16 - .L_15)
	.align		4
.L_15:
        /*001c*/ 	.word	index@(_ZN7cutlass13device_kernelINS_4gemm6kernel13GemmUniversalIN4cute5tupleIJiiiiEEENS1_10collective13CollectiveMmaINS1_40MainloopSm90TmaGmmaWarpSpecializedSparseILi34ENS5_IJNS4_1CILi2EEENSA_ILi1EEESC_EEENS1_32KernelTmaWarpSpecializedPingpongEEENS5_IJNSA_ILi64EEESG_SG_EEEaNS5_IJNS4_6LayoutINS5_IJiNS5_IJSB_iEEEiEEENS5_IJlNS5_IJSC_SB_EEElEEEEENSI_INS5_IJNS5_IJSG_iEEESO_iEEENS5_IJNS5_IJSG_NSA_ILi4096EEEEEENS5_IJSC_lEEElEEEEEEEEaNS5_IJlSC_lEEENS4_8TiledMMAINS4_8MMA_AtomIJNS4_4SM904GMMA6SPARSE27GMMA_64x64x64_S32S8S8_SS_TNILNS10_9SparseSelE0EEEEEENSI_INS5_IJSC_SC_SC_EEENS5_IJNSA_ILi0EEES17_S17_EEEEENS5_IJNS4_10UnderscoreES1A_S1A_EEEEENS4_13SM90_TMA_LOADENS4_14ComposedLayoutINS4_7SwizzleILi1ELi4ELi3EEENS4_25smem_sparse_ptr_flag_bitsILi2ELi8EEENSI_INS5_IJNS5_IJSC_NSA_ILi8EEEEEENS5_IJSB_NSA_ILi32EEEEEEEEENS5_IJNS5_IJS17_SG_EEESL_EEEEEEEvNS4_8identityENS4_23SM90_TMA_LOAD_MULTICASTENS1E_INS1F_ILi2ELi4ELi3EEENS4_18smem_ptr_flag_bitsILi8EEENSI_INS5_IJS1J_SG_EEENS5_IJSG_SC_EEEEEEEvS1S_EENS_8epilogue10collective6detail29Sm90TmaWarpSpecializedAdapterINS23_15DefaultEpilogueIiNS5_IJSC_llEEES27_NS22_6thread17LinearCombinationIiLi1EiiLNS28_9ScaleType4KindE0ELNS_15FloatRoundStyleE2EiEENS1_15EpilogueDefaultEEEEEvvEEEEvNT_6ParamsE)
        /*0020*/ 	.word	0x00000000
.L_16:


//--------------------- .nv.compat                --------------------------
	.section	.nv.compat,"",@"SHT_CUDA_COMPAT_INFO"
	.align	4
        /*0000*/ 	.byte	0x02, 0x09, 0x01, 0x00, 0x02, 0x02, 0x04, 0x00, 0x02, 0x05, 0x05, 0x00, 0x03, 0x07, 0x01, 0x01
        /*0010*/ 	.byte	0x02, 0x03, 0x01, 0x00, 0x02, 0x06, 0x01, 0x00, 0x04, 0x0b, 0x08, 0x00, 0x00, 0x00, 0x00, 0x00
        /*0020*/ 	.byte	0x00, 0x00, 0x00, 0x00


//--------------------- .nv.info._ZN7cutlass13device_kernelINS_4gemm6kernel13GemmUniversalIN4cute5tupleIJiiiiEEENS1_10collective13CollectiveMmaINS1_40MainloopSm90TmaGmmaWarpSpecializedSparseILi34ENS5_IJNS4_1CILi2EEENSA_ILi1EEESC_EEENS1_32KernelTmaWarpSpecializedPingpongEEENS5_IJNSA_ILi64EEESG_SG_EEEaNS5_IJNS4_6LayoutINS5_IJiNS5_IJSB_iEEEiEEENS5_IJlNS5_IJSC_SB_EEElEEEEENSI_INS5_IJNS5_IJSG_iEEESO_iEEENS5_IJNS5_IJSG_NSA_ILi4096EEEEEENS5_IJSC_lEEElEEEEEEEEaNS5_IJlSC_lEEENS4_8TiledMMAINS4_8MMA_AtomIJNS4_4SM904GMMA6SPARSE27GMMA_64x64x64_S32S8S8_SS_TNILNS10_9SparseSelE0EEEEEENSI_INS5_IJSC_SC_SC_EEENS5_IJNSA_ILi0EEES17_S17_EEEEENS5_IJNS4_10UnderscoreES1A_S1A_EEEEENS4_13SM90_TMA_LOADENS4_14ComposedLayoutINS4_7SwizzleILi1ELi4ELi3EEENS4_25smem_sparse_ptr_flag_bitsILi2ELi8EEENSI_INS5_IJNS5_IJSC_NSA_ILi8EEEEEENS5_IJSB_NSA_ILi32EEEEEEEEENS5_IJNS5_IJS17_SG_EEESL_EEEEEEEvNS4_8identityENS4_23SM90_TMA_LOAD_MULTICASTENS1E_INS1F_ILi2ELi4ELi3EEENS4_18smem_ptr_flag_bitsILi8EEENSI_INS5_IJS1J_SG_EEENS5_IJSG_SC_EEEEEEEvS1S_EENS_8epilogue10collective6detail29Sm90TmaWarpSpecializedAdapterINS23_15DefaultEpilogueIiNS5_IJSC_llEEES27_NS22_6thread17LinearCombinationIiLi1EiiLNS28_9ScaleType4KindE0ELNS_15FloatRoundStyleE2EiEENS1_15EpilogueDefaultEEEEEvvEEEEvNT_6ParamsE --------------------------
	.section	.nv.info._ZN7cutlass13device_kernelINS_4gemm6kernel13GemmUniversalIN4cute5tupleIJiiiiEEENS1_10collective13CollectiveMmaINS1_40MainloopSm90TmaGmmaWarpSpecializedSparseILi34ENS5_IJNS4_1CILi2EEENSA_ILi1EEESC_EEENS1_32KernelTmaWarpSpecializedPingpongEEENS5_IJNSA_ILi64EEESG_SG_EEEaNS5_IJNS4_6LayoutINS5_IJiNS5_IJSB_iEEEiEEENS5_IJlNS5_IJSC_SB_EEElEEEEENSI_INS5_IJNS5_IJSG_iEEESO_iEEENS5_IJNS5_IJSG_NSA_ILi4096EEEEEENS5_IJSC_lEEElEEEEEEEEaNS5_IJlSC_lEEENS4_8TiledMMAINS4_8MMA_AtomIJNS4_4SM904GMMA6SPARSE27GMMA_64x64x64_S32S8S8_SS_TNILNS10_9SparseSelE0EEEEEENSI_INS5_IJSC_SC_SC_EEENS5_IJNSA_ILi0EEES17_S17_EEEEENS5_IJNS4_10UnderscoreES1A_S1A_EEEEENS4_13SM90_TMA_LOADENS4_14ComposedLayoutINS4_7SwizzleILi1ELi4ELi3EEENS4_25smem_sparse_ptr_flag_bitsILi2ELi8EEENSI_INS5_IJNS5_IJSC_NSA_ILi8EEEEEENS5_IJSB_NSA_ILi32EEEEEEEEENS5_IJNS5_IJS17_SG_EEESL_EEEEEEEvNS4_8identityENS4_23SM90_TMA_LOAD_MULTICASTENS1E_INS1F_ILi2ELi4ELi3EEENS4_18smem_ptr_flag_bitsILi8EEENSI_INS5_IJS1J_SG_EEENS5_IJSG_SC_EEEEEEEvS1S_EENS_8epilogue10collective6detail29Sm90TmaWarpSpecializedAdapterINS23_15DefaultEpilogueIiNS5_IJSC_llEEES27_NS22_6thread17LinearCombinationIiLi1EiiLNS28_9ScaleType4KindE0ELNS_15FloatRoundStyleE2EiEENS1_15EpilogueDefaultEEEEEvvEEEEvNT_6ParamsE,"",@"SHT_CUDA_INFO"
	.sectionflags	@""
	.align	4


	//----- nvinfo : EIATTR_CUDA_API_VERSION
	.align		4
        /*0000*/ 	.byte	0x04, 0x37
        /*0002*/ 	.short	(.L_18 - .L_17)
.L_17:
        /*0004*/ 	.word	0x00000082


	//----- nvinfo : EIATTR_KPARAM_INFO
	.align		4
.L_18:
        /*0008*/ 	.byte	0x04, 0x17
        /*000a*/ 	.short	(.L_20 - .L_19)
.L_19:
        /*000c*/ 	.word	0x00000000
        /*0010*/ 	.short	0x0000
        /*0012*/ 	.short	0x0070
        /*0014*/ 	.byte	0x00, 0xf0, 0x01, 0x14


	//----- nvinfo : EIATTR_SPARSE_MMA_MASK
	.align		4
.L_20:
        /*0018*/ 	.byte	0x03, 0x50
        /*001a*/ 	.short	0x0004


	//----- nvinfo : EIATTR_MAXREG_COUNT
	.align		4
        /*001c*/ 	.byte	0x03, 0x1b
        /*001e*/ 	.short	0x00a8


	//----- nvinfo : EIATTR_NUM_BARRIERS
	.align		4
        /*0020*/ 	.byte	0x02, 0x4c
        /*0022*/ 	.byte	0x01
	.zero		1


	//----- nvinfo : EIATTR_MERCURY_ISA_VERSION
	.align		4
        /*0024*/ 	.byte	0x03, 0x5f
        /*0026*/ 	.short	0x0101


	//----- nvinfo : EIATTR_INT_WARP_WIDE_INSTR_OFFSETS
	.align		4
        /*0028*/ 	.byte	0x04, 0x31
        /*002a*/ 	.short	(.L_22 - .L_21)


	//   ....[0]....
.L_21:
        /*002c*/ 	.word	0x000008a0


	//   ....[1]....
        /*0030*/ 	.word	0x000009b0


	//   ....[2]....
        /*0034*/ 	.word	0x000009d0


	//   ....[3]....
        /*0038*/ 	.word	0x000009f0


	//   ....[4]....
        /*003c*/ 	.word	0x00000b60


	//   ....[5]....
        /*0040*/ 	.word	0x00000b70


	//   ....[6]....
        /*0044*/ 	.word	0x00000b80


	//   ....[7]....
        /*0048*/ 	.word	0x00000ba0


	//----- nvinfo : EIATTR_COOP_GROUP_MASK_REGIDS
	.align		4
.L_22:
        /*004c*/ 	.byte	0x04, 0x29
        /*004e*/ 	.short	(.L_24 - .L_23)


	//   ....[0]....
.L_23:
        /*0050*/ 	.word	0xffffffff


	//   ....[1]....
        /*0054*/ 	.word	0xffffffff


	//   ....[2]....
        /*0058*/ 	.word	0xffffffff


	//   ....[3]....
        /*005c*/ 	.word	0xffffffff


	//   ....[4]....
        /*0060*/ 	.word	0xffffffff


	//   ....[5]....
        /*0064*/ 	.word	0xffffffff


	//   ....[6]....
        /*0068*/ 	.word	0xffffffff


	//----- nvinfo : EIATTR_COOP_GROUP_INSTR_OFFSETS
	.align		4
.L_24:
        /*006c*/ 	.byte	0x04, 0x28
        /*006e*/ 	.short	(.L_26 - .L_25)


	//   ....[0]....
.L_25:
        /*0070*/ 	.word	0x00000060


	//   ....[1]....
        /*0074*/ 	.word	0x00000070


	//   ....[2]....
        /*0078*/ 	.word	0x00000160


	//   ....[3]....
        /*007c*/ 	.word	0x000006f0


	//   ....[4]....
        /*0080*/ 	.word	0x00000730


	//   ....[5]....
        /*0084*/ 	.word	0x000007c0


	//   ....[6]....
        /*0088*/ 	.word	0x00000d30


	//----- nvinfo : EIATTR_REG_RECONFIG
	.align		4
.L_26:
        /*008c*/ 	.byte	0x01, 0x54
	.zero		2


	//----- nvinfo : EIATTR_MBARRIER_INSTR_OFFSETS
	.align		4
        /*0090*/ 	.byte	0x04, 0x39
        /*0092*/ 	.short	(.L_28 - .L_27)


	//   ....[0]....
.L_27:
        /*0094*/ 	.word	0x00000280
        /*0098*/ 	.word	0x000000ff
        /*009c*/ 	.word	0x00000000
        /*00a0*/ 	.short	0x0100
        /*00a2*/ 	.byte	0x08
	.zero		1


	//   ....[1]....
        /*00a4*/ 	.word	0x00000290
        /*00a8*/ 	.word	0x000000ff
        /*00ac*/ 	.word	0x00000110
        /*00b0*/ 	.short	0x0100
        /*00b2*/ 	.byte	0x08
	.zero		1


	//   ....[2]....
        /*00b4*/ 	.word	0x000002a0
        /*00b8*/ 	.word	0x000000ff
        /*00bc*/ 	.word	0x00000008
        /*00c0*/ 	.short	0x0100
        /*00c2*/ 	.byte	0x08
	.zero		1


	//   ....[3]....
        /*00c4*/ 	.word	0x000002b0
        /*00c8*/ 	.word	0x000000ff
        /*00cc*/ 	.word	0x00000118
        /*00d0*/ 	.short	0x0100
        /*00d2*/ 	.byte	0x08
	.zero		1


	//   ....[4]....
        /*00d4*/ 	.word	0x000002c0
        /*00d8*/ 	.word	0x000000ff
        /*00dc*/ 	.word	0x00000010
        /*00e0*/ 	.short	0x0100
        /*00e2*/ 	.byte	0x08
	.zero		1


	//   ....[5]....
        /*00e4*/ 	.word	0x000002d0
        /*00e8*/ 	.word	0x000000ff
        /*00ec*/ 	.word	0x00000120
        /*00f0*/ 	.short	0x0100
        /*00f2*/ 	.byte	0x08
	.zero		1


	//   ....[6]....
        /*00f4*/ 	.word	0x000002e0
        /*00f8*/ 	.word	0x000000ff
        /*00fc*/ 	.word	0x00000018
        /*0100*/ 	.short	0x0100
        /*0102*/ 	.byte	0x08
	.zero		1


	//   ....[7]....
        /*0104*/ 	.word	0x000002f0
        /*0108*/ 	.word	0x000000ff
        /*010c*/ 	.word	0x00000128
        /*0110*/ 	.short	0x0100
        /*0112*/ 	.byte	0x08
	.zero		1


	//   ....[8]....
        /*0114*/ 	.word	0x00000300
        /*0118*/ 	.word	0x000000ff
        /*011c*/ 	.word	0x00000020
        /*0120*/ 	.short	0x0100
        /*0122*/ 	.byte	0x08
	.zero		1


	//   ....[9]....
        /*0124*/ 	.word	0x00000310
        /*0128*/ 	.word	0x000000ff
        /*012c*/ 	.word	0x00000130
        /*0130*/ 	.short	0x0100
        /*0132*/ 	.byte	0x08
	.zero		1


	//   ....[10]....
        /*0134*/ 	.word	0x00000320
        /*0138*/ 	.word	0x000000ff
        /*013c*/ 	.word	0x00000028
        /*0140*/ 	.short	0x0100
        /*0142*/ 	.byte	0x08
	.zero		1


	//   ....[11]....
        /*0144*/ 	.word	0x00000330
        /*0148*/ 	.word	0x000000ff
        /*014c*/ 	.word	0x00000138
        /*0150*/ 	.short	0x0100
        /*0152*/ 	.byte	0x08
	.zero		1


	//   ....[12]....
        /*0154*/ 	.word	0x00000340
        /*0158*/ 	.word	0x000000ff
        /*015c*/ 	.word	0x00000030
        /*0160*/ 	.short	0x0100
        /*0162*/ 	.byte	0x08
	.zero		1


	//   ....[13]....
        /*0164*/ 	.word	0x00000350
        /*0168*/ 	.word	0x000000ff
        /*016c*/ 	.word	0x00000140
        /*0170*/ 	.short	0x0100
        /*0172*/ 	.byte	0x08
	.zero		1


	//   ....[14]....
        /*0174*/ 	.word	0x00000360
        /*0178*/ 	.word	0x000000ff
        /*017c*/ 	.word	0x00000038
        /*0180*/ 	.short	0x0100
        /*0182*/ 	.byte	0x08
	.zero		1


	//   ....[15]....
        /*0184*/ 	.word	0x00000370
        /*0188*/ 	.word	0x000000ff
        /*018c*/ 	.word	0x00000148
        /*0190*/ 	.short	0x0100
        /*0192*/ 	.byte	0x08
	.zero		1


	//   ....[16]....
        /*0194*/ 	.word	0x00000380
        /*0198*/ 	.word	0x000000ff
        /*019c*/ 	.word	0x00000040
        /*01a0*/ 	.short	0x0100
        /*01a2*/ 	.byte	0x08
	.zero		1


	//   ....[17]....
        /*01a4*/ 	.word	0x00000390
        /*01a8*/ 	.word	0x000000ff
        /*01ac*/ 	.word	0x00000150
        /*01b0*/ 	.short	0x0100
        /*01b2*/ 	.byte	0x08
	.zero		1


	//   ....[18]....
        /*01b4*/ 	.word	0x000003a0
        /*01b8*/ 	.word	0x000000ff
        /*01bc*/ 	.word	0x00000048
        /*01c0*/ 	.short	0x0100
        /*01c2*/ 	.byte	0x08
	.zero		1


	//   ....[19]....
        /*01c4*/ 	.word	0x000003b0
        /*01c8*/ 	.word	0x000000ff
        /*01cc*/ 	.word	0x00000158
        /*01d0*/ 	.short	0x0100
        /*01d2*/ 	.byte	0x08
	.zero		1


	//   ....[20]....
        /*01d4*/ 	.word	0x000003c0
        /*01d8*/ 	.word	0x000000ff
        /*01dc*/ 	.word	0x00000050
        /*01e0*/ 	.short	0x0100
        /*01e2*/ 	.byte	0x08
	.zero		1


	//   ....[21]....
        /*01e4*/ 	.word	0x000003d0
        /*01e8*/ 	.word	0x000000ff
        /*01ec*/ 	.word	0x00000160
        /*01f0*/ 	.short	0x0100
        /*01f2*/ 	.byte	0x08
	.zero		1


	//   ....[22]....
        /*01f4*/ 	.word	0x000003e0
        /*01f8*/ 	.word	0x000000ff
        /*01fc*/ 	.word	0x00000058
        /*0200*/ 	.short	0x0100
        /*0202*/ 	.byte	0x08
	.zero		1


	//   ....[23]....
        /*0204*/ 	.word	0x000003f0
        /*0208*/ 	.word	0x000000ff
        /*020c*/ 	.word	0x00000168
        /*0210*/ 	.short	0x0100
        /*0212*/ 	.byte	0x08
	.zero		1


	//   ....[24]....
        /*0214*/ 	.word	0x00000400
        /*0218*/ 	.word	0x000000ff
        /*021c*/ 	.word	0x00000060
        /*0220*/ 	.short	0x0100
        /*0222*/ 	.byte	0x08
	.zero		1


	//   ....[25]....
        /*0224*/ 	.word	0x00000410
        /*0228*/ 	.word	0x000000ff
        /*022c*/ 	.word	0x00000170
        /*0230*/ 	.short	0x0100
        /*0232*/ 	.byte	0x08
	.zero		1


	//   ....[26]....
        /*0234*/ 	.word	0x00000420
        /*0238*/ 	.word	0x000000ff
        /*023c*/ 	.word	0x00000068
        /*0240*/ 	.short	0x0100
        /*0242*/ 	.byte	0x08
	.zero		1


	//   ....[27]....
        /*0244*/ 	.word	0x00000430
        /*0248*/ 	.word	0x000000ff
        /*024c*/ 	.word	0x00000178
        /*0250*/ 	.short	0x0100
        /*0252*/ 	.byte	0x08
	.zero		1


	//   ....[28]....
        /*0254*/ 	.word	0x00000440
        /*0258*/ 	.word	0x000000ff
        /*025c*/ 	.word	0x00000070
        /*0260*/ 	.short	0x0100
        /*0262*/ 	.byte	0x08
	.zero		1


	//   ....[29]....
        /*0264*/ 	.word	0x00000450
        /*0268*/ 	.word	0x000000ff
        /*026c*/ 	.word	0x00000180
        /*0270*/ 	.short	0x0100
        /*0272*/ 	.byte	0x08
	.zero		1


	//   ....[30]....
        /*0274*/ 	.word	0x00000460
        /*0278*/ 	.word	0x000000ff
        /*027c*/ 	.word	0x00000078
        /*0280*/ 	.short	0x0100
        /*0282*/ 	.byte	0x08
	.zero		1


	//   ....[31]....
        /*0284*/ 	.word	0x00000470
        /*0288*/ 	.word	0x000000ff
        /*028c*/ 	.word	0x00000188
        /*0290*/ 	.short	0x0100
        /*0292*/ 	.byte	0x08
	.zero		1


	//   ....[32]....
        /*0294*/ 	.word	0x00000480
        /*0298*/ 	.word	0x000000ff
        /*029c*/ 	.word	0x00000080
        /*02a0*/ 	.short	0x0100
        /*02a2*/ 	.byte	0x08
	.zero		1


	//   ....[33]....
        /*02a4*/ 	.word	0x00000490
        /*02a8*/ 	.word	0x000000ff
        /*02ac*/ 	.word	0x00000190
        /*02b0*/ 	.short	0x0100
        /*02b2*/ 	.byte	0x08
	.zero		1


	//   ....[34]....
        /*02b4*/ 	.word	0x000004a0
        /*02b8*/ 	.word	0x000000ff
        /*02bc*/ 	.word	0x00000088
        /*02c0*/ 	.short	0x0100
        /*02c2*/ 	.byte	0x08
	.zero		1


	//   ....[35]....
        /*02c4*/ 	.word	0x000004b0
        /*02c8*/ 	.word	0x000000ff
        /*02cc*/ 	.word	0x00000198
        /*02d0*/ 	.short	0x0100
        /*02d2*/ 	.byte	0x08
	.zero		1


	//   ....[36]....
        /*02d4*/ 	.word	0x000004c0
        /*02d8*/ 	.word	0x000000ff
        /*02dc*/ 	.word	0x00000090
        /*02e0*/ 	.short	0x0100
        /*02e2*/ 	.byte	0x08
	.zero		1


	//   ....[37]....
        /*02e4*/ 	.word	0x000004d0
        /*02e8*/ 	.word	0x000000ff
        /*02ec*/ 	.word	0x000001a0
        /*02f0*/ 	.short	0x0100
        /*02f2*/ 	.byte	0x08
	.zero		1


	//   ....[38]....
        /*02f4*/ 	.word	0x000004e0
        /*02f8*/ 	.word	0x000000ff
        /*02fc*/ 	.word	0x00000098
        /*0300*/ 	.short	0x0100
        /*0302*/ 	.byte	0x08
	.zero		1


	//   ....[39]....
        /*0304*/ 	.word	0x000004f0
        /*0308*/ 	.word	0x000000ff
        /*030c*/ 	.word	0x000001a8
        /*0310*/ 	.short	0x0100
        /*0312*/ 	.byte	0x08
	.zero		1


	//   ....[40]....
        /*0314*/ 	.word	0x00000500
        /*0318*/ 	.word	0x000000ff
        /*031c*/ 	.word	0x000000a0
        /*0320*/ 	.short	0x0100
        /*0322*/ 	.byte	0x08
	.zero		1


	//   ....[41]....
        /*0324*/ 	.word	0x00000510
        /*0328*/ 	.word	0x000000ff
        /*032c*/ 	.word	0x000001b0
        /*0330*/ 	.short	0x0100
        /*0332*/ 	.byte	0x08
	.zero		1


	//   ....[42]....
        /*0334*/ 	.word	0x00000520
        /*0338*/ 	.word	0x000000ff
        /*033c*/ 	.word	0x000000a8
        /*0340*/ 	.short	0x0100
        /*0342*/ 	.byte	0x08
	.zero		1


	//   ....[43]....
        /*0344*/ 	.word	0x00000530
        /*0348*/ 	.word	0x000000ff
        /*034c*/ 	.word	0x000001b8
        /*0350*/ 	.short	0x0100
        /*0352*/ 	.byte	0x08
	.zero		1


	//   ....[44]....
        /*0354*/ 	.word	0x00000540
        /*0358*/ 	.word	0x000000ff
        /*035c*/ 	.word	0x000000b0
        /*0360*/ 	.short	0x0100
        /*0362*/ 	.byte	0x08
	.zero		1


	//   ....[45]....
        /*0364*/ 	.word	0x00000550
        /*0368*/ 	.word	0x000000ff
        /*036c*/ 	.word	0x000001c0
        /*0370*/ 	.short	0x0100
        /*0372*/ 	.byte	0x08
	.zero		1


	//   ....[46]....
        /*0374*/ 	.word	0x00000560
        /*0378*/ 	.word	0x000000ff
        /*037c*/ 	.word	0x000000b8
        /*0380*/ 	.short	0x0100
        /*0382*/ 	.byte	0x08
	.zero		1


	//   ....[47]....
        /*0384*/ 	.word	0x00000570
        /*0388*/ 	.word	0x000000ff
        /*038c*/ 	.word	0x000001c8
        /*0390*/ 	.short	0x0100
        /*0392*/ 	.byte	0x08
	.zero		1


	//   ....[48]....
        /*0394*/ 	.word	0x00000580
        /*0398*/ 	.word	0x000000ff
        /*039c*/ 	.word	0x000000c0
        /*03a0*/ 	.short	0x0100
        /*03a2*/ 	.byte	0x08
	.zero		1


	//   ....[49]....
        /*03a4*/ 	.word	0x00000590
        /*03a8*/ 	.word	0x000000ff
        /*03ac*/ 	.word	0x000001d0
        /*03b0*/ 	.short	0x0100
        /*03b2*/ 	.byte	0x08
	.zero		1


	//   ....[50]....
        /*03b4*/ 	.word	0x000005a0
        /*03b8*/ 	.word	0x000000ff
        /*03bc*/ 	.word	0x000000c8
        /*03c0*/ 	.short	0x0100
        /*03c2*/ 	.byte	0x08
	.zero		1


	//   ....[51]....
        /*03c4*/ 	.word	0x000005b0
        /*03c8*/ 	.word	0x000000ff
        /*03cc*/ 	.word	0x000001d8
        /*03d0*/ 	.short	0x0100
        /*03d2*/ 	.byte	0x08
	.zero		1


	//   ....[52]....
        /*03d4*/ 	.word	0x000005c0
        /*03d8*/ 	.word	0x000000ff
        /*03dc*/ 	.word	0x000000d0
        /*03e0*/ 	.short	0x0100
        /*03e2*/ 	.byte	0x08
	.zero		1


	//   ....[53]....
        /*03e4*/ 	.word	0x000005d0
        /*03e8*/ 	.word	0x000000ff
        /*03ec*/ 	.word	0x000001e0
        /*03f0*/ 	.short	0x0100
        /*03f2*/ 	.byte	0x08
	.zero		1


	//   ....[54]....
        /*03f4*/ 	.word	0x000005e0
        /*03f8*/ 	.word	0x000000ff
        /*03fc*/ 	.word	0x000000d8
        /*0400*/ 	.short	0x0100
        /*0402*/ 	.byte	0x08
	.zero		1


	//   ....[55]....
        /*0404*/ 	.word	0x000005f0
        /*0408*/ 	.word	0x000000ff
        /*040c*/ 	.word	0x000001e8
        /*0410*/ 	.short	0x0100
        /*0412*/ 	.byte	0x08
	.zero		1


	//   ....[56]....
        /*0414*/ 	.word	0x00000600
        /*0418*/ 	.word	0x000000ff
        /*041c*/ 	.word	0x000000e0
        /*0420*/ 	.short	0x0100
        /*0422*/ 	.byte	0x08
	.zero		1


	//   ....[57]....
        /*0424*/ 	.word	0x00000610
        /*0428*/ 	.word	0x000000ff
        /*042c*/ 	.word	0x000001f0
        /*0430*/ 	.short	0x0100
        /*0432*/ 	.byte	0x08
	.zero		1


	//   ....[58]....
        /*0434*/ 	.word	0x00000620
        /*0438*/ 	.word	0x000000ff
        /*043c*/ 	.word	0x000000e8
        /*0440*/ 	.short	0x0100
        /*0442*/ 	.byte	0x08
	.zero		1


	//   ....[59]....
        /*0444*/ 	.word	0x00000630
        /*0448*/ 	.word	0x000000ff
        /*044c*/ 	.word	0x000001f8
        /*0450*/ 	.short	0x0100
        /*0452*/ 	.byte	0x08
	.zero		1


	//   ....[60]....
        /*0454*/ 	.word	0x00000640
        /*0458*/ 	.word	0x000000ff
        /*045c*/ 	.word	0x000000f0
        /*0460*/ 	.short	0x0100
        /*0462*/ 	.byte	0x08
	.zero		1


	//   ....[61]....
        /*0464*/ 	.word	0x00000650
        /*0468*/ 	.word	0x000000ff
        /*046c*/ 	.word	0x00000200
        /*0470*/ 	.short	0x0100
        /*0472*/ 	.byte	0x08
	.zero		1


	//   ....[62]....
        /*0474*/ 	.word	0x00000660
        /*0478*/ 	.word	0x000000ff
        /*047c*/ 	.word	0x000000f8
        /*0480*/ 	.short	0x0100
        /*0482*/ 	.byte	0x08
	.zero		1


	//   ....[63]....
        /*0484*/ 	.word	0x00000670
        /*0488*/ 	.word	0x000000ff
        /*048c*/ 	.word	0x00000208
        /*0490*/ 	.short	0x0100
        /*0492*/ 	.byte	0x08
	.zero		1


	//   ....[64]....
        /*0494*/ 	.word	0x00000680
        /*0498*/ 	.word	0x000000ff
        /*049c*/ 	.word	0x00000100
        /*04a0*/ 	.short	0x0100
        /*04a2*/ 	.byte	0x08
	.zero		1


	//   ....[65]....
        /*04a4*/ 	.word	0x00000690
        /*04a8*/ 	.word	0x000000ff
        /*04ac*/ 	.word	0x00000210
        /*04b0*/ 	.short	0x0100
        /*04b2*/ 	.byte	0x08
	.zero		1


	//   ....[66]....
        /*04b4*/ 	.word	0x000006a0
        /*04b8*/ 	.word	0x000000ff
        /*04bc*/ 	.word	0x00000108
        /*04c0*/ 	.short	0x0100
        /*04c2*/ 	.byte	0x08
	.zero		1


	//   ....[67]....
        /*04c4*/ 	.word	0x000006b0
        /*04c8*/ 	.word	0x000000ff
        /*04cc*/ 	.word	0x00000218
        /*04d0*/ 	.short	0x0100
        /*04d2*/ 	.byte	0x08
	.zero		1


	//   ....[68]....
        /*04d4*/ 	.word	0x00000bf0
        /*04d8*/ 	.word	0x000000ff
        /*04dc*/ 	.word	0x00000250
        /*04e0*/ 	.short	0x0100
        /*04e2*/ 	.byte	0x08
	.zero		1


	//   ....[69]....
        /*04e4*/ 	.word	0x00000c90
        /*04e8*/ 	.word	0x000000ff
        /*04ec*/ 	.word	0x00000258
        /*04f0*/ 	.short	0x0100
        /*04f2*/ 	.byte	0x08
	.zero		1


	//   ....[70]....
        /*04f4*/ 	.word	0x00000cb0
        /*04f8*/ 	.word	0x000000ff
        /*04fc*/ 	.word	0x00000230
        /*0500*/ 	.short	0x0100
        /*0502*/ 	.byte	0x09
	.zero		1


	//   ....[71]....
        /*0504*/ 	.word	0x00000cc0
        /*0508*/ 	.word	0x000000ff
        /*050c*/ 	.word	0x00000238
        /*0510*/ 	.short	0x0100
        /*0512*/ 	.byte	0x09
	.zero		1


	//   ....[72]....
        /*0514*/ 	.word	0x00000cd0
        /*0518*/ 	.word	0x000000ff
        /*051c*/ 	.word	0x00000240
        /*0520*/ 	.short	0x0100
        /*0522*/ 	.byte	0x09
	.zero		1


	//   ....[73]....
        /*0524*/ 	.word	0x00000ce0
        /*0528*/ 	.word	0x000000ff
        /*052c*/ 	.word	0x00000248
        /*0530*/ 	.short	0x0100
        /*0532*/ 	.byte	0x09
	.zero		1


	//   ....[74]....
        /*0534*/ 	.word	0x00001cf0
        /*0538*/ 	.word	0x000000ff
        /*053c*/ 	.word	0xfffffff8
        /*0540*/ 	.short	0x010a
        /*0542*/ 	.byte	0x10
	.zero		1


	//   ....[75]....
        /*0544*/ 	.word	0x00001ec0
        /*0548*/ 	.word	0x000000ff
        /*054c*/ 	.word	0x00000000
        /*0550*/ 	.short	0x010a
        /*0552*/ 	.byte	0x08
	.zero		1


	//   ....[76]....
        /*0554*/ 	.word	0x00001f20
        /*0558*/ 	.word	0x000000ff
        /*055c*/ 	.word	0x00000000
        /*0560*/ 	.short	0x010a
        /*0562*/ 	.byte	0x08
	.zero		1


	//   ....[77]....
        /*0564*/ 	.word	0x00002020
        /*0568*/ 	.word	0x0000003c
        /*056c*/ 	.word	0x00000000
        /*0570*/ 	.short	0x0101
        /*0572*/ 	.byte	0x3f
	.zero		1


	//   ....[78]....
        /*0574*/ 	.word	0x00002160
        /*0578*/ 	.word	0x0000003b
        /*057c*/ 	.word	0x00000000
        /*0580*/ 	.short	0x0101
        /*0582*/ 	.byte	0x18
	.zero		1


	//   ....[79]....
        /*0584*/ 	.word	0x000021a0
        /*0588*/ 	.word	0x000000ff
        /*058c*/ 	.word	0x00000008
        /*0590*/ 	.short	0x010a
        /*0592*/ 	.byte	0x10
	.zero		1


	//   ....[80]....
        /*0594*/ 	.word	0x00004990
        /*0598*/ 	.word	0x00000000
        /*059c*/ 	.word	0x00000000
        /*05a0*/ 	.short	0x0101
        /*05a2*/ 	.byte	0x18
	.zero		1


	//   ....[81]....
        /*05a4*/ 	.word	0x000052b0
        /*05a8*/ 	.word	0x00000013
        /*05ac*/ 	.word	0x00000110
        /*05b0*/ 	.short	0x010a
        /*05b2*/ 	.byte	0x3f
	.zero		1


	//   ....[82]....
        /*05b4*/ 	.word	0x00005720
        /*05b8*/ 	.word	0x00000000
        /*05bc*/ 	.word	0x00000258
        /*05c0*/ 	.short	0x0101
        /*05c2*/ 	.byte	0x3f
	.zero		1


	//   ....[83]....
        /*05c4*/ 	.word	0x00005e80
        /*05c8*/ 	.word	0x00000006
        /*05cc*/ 	.word	0x00000000
        /*05d0*/ 	.short	0x010a
        /*05d2*/ 	.byte	0x3f
	.zero		1


	//   ....[84]....
        /*05d4*/ 	.word	0x00005f00
        /*05d8*/ 	.word	0x00000007
        /*05dc*/ 	.word	0x00000000
        /*05e0*/ 	.short	0x010a
        /*05e2*/ 	.byte	0x3f
	.zero		1


	//   ....[85]....
        /*05e4*/ 	.word	0x00005f90
        /*05e8*/ 	.word	0x00000006
        /*05ec*/ 	.word	0x00000000
        /*05f0*/ 	.short	0x010a
        /*05f2*/ 	.byte	0x3f
	.zero		1


	//   ....[86]....
        /*05f4*/ 	.word	0x00006020
        /*05f8*/ 	.word	0x00000009
        /*05fc*/ 	.word	0x00000000
        /*0600*/ 	.short	0x010a
        /*0602*/ 	.byte	0x3f
	.zero		1


	//   ....[87]....
        /*0604*/ 	.word	0x000060b0
        /*0608*/ 	.word	0x00000006
        /*060c*/ 	.word	0x00000000
        /*0610*/ 	.short	0x010a
        /*0612*/ 	.byte	0x3f
	.zero		1


	//   ....[88]....
        /*0614*/ 	.word	0x00006140
        /*0618*/ 	.word	0x00000009
        /*061c*/ 	.word	0x00000000
        /*0620*/ 	.short	0x010a
        /*0622*/ 	.byte	0x3f
	.zero		1


	//   ....[89]....
        /*0624*/ 	.word	0x000061d0
        /*0628*/ 	.word	0x00000006
        /*062c*/ 	.word	0x00000000
        /*0630*/ 	.short	0x010a
        /*0632*/ 	.byte	0x3f
	.zero		1


	//   ....[90]....
        /*0634*/ 	.word	0x00006260
        /*0638*/ 	.word	0x00000009
        /*063c*/ 	.word	0x00000000
        /*0640*/ 	.short	0x010a
        /*0642*/ 	.byte	0x3f
	.zero		1


	//   ....[91]....
        /*0644*/ 	.word	0x000062f0
        /*0648*/ 	.word	0x00000006
        /*064c*/ 	.word	0x00000000
        /*0650*/ 	.short	0x010a
        /*0652*/ 	.byte	0x3f
	.zero		1


	//   ....[92]....
        /*0654*/ 	.word	0x00006380
        /*0658*/ 	.word	0x00000009
        /*065c*/ 	.word	0x00000000
        /*0660*/ 	.short	0x010a
        /*0662*/ 	.byte	0x3f
	.zero		1


	//   ....[93]....
        /*0664*/ 	.word	0x00006410
        /*0668*/ 	.word	0x00000006
        /*066c*/ 	.word	0x00000000
        /*0670*/ 	.short	0x010a
        /*0672*/ 	.byte	0x3f
	.zero		1


	//   ....[94]....
        /*0674*/ 	.word	0x000064a0
        /*0678*/ 	.word	0x00000009
        /*067c*/ 	.word	0x00000000
        /*0680*/ 	.short	0x010a
        /*0682*/ 	.byte	0x3f
	.zero		1


	//   ....[95]....
        /*0684*/ 	.word	0x00006530
        /*0688*/ 	.word	0x00000006
        /*068c*/ 	.word	0x00000000
        /*0690*/ 	.short	0x010a
        /*0692*/ 	.byte	0x3f
	.zero		1


	//   ....[96]....
        /*0694*/ 	.word	0x000065c0
        /*0698*/ 	.word	0x00000009
        /*069c*/ 	.word	0x00000000
        /*06a0*/ 	.short	0x010a
        /*06a2*/ 	.byte	0x3f
	.zero		1


	//   ....[97]....
        /*06a4*/ 	.word	0x00006650
        /*06a8*/ 	.word	0x00000006
        /*06ac*/ 	.word	0x00000000
        /*06b0*/ 	.short	0x010a
        /*06b2*/ 	.byte	0x3f
	.zero		1


	//   ....[98]....
        /*06b4*/ 	.word	0x000066e0
        /*06b8*/ 	.word	0x00000009
        /*06bc*/ 	.word	0x00000000
        /*06c0*/ 	.short	0x010a
        /*06c2*/ 	.byte	0x3f
	.zero		1


	//   ....[99]....
        /*06c4*/ 	.word	0x00006770
        /*06c8*/ 	.word	0x00000006
        /*06cc*/ 	.word	0x00000000
        /*06d0*/ 	.short	0x010a
        /*06d2*/ 	.byte	0x3f
	.zero		1


	//   ....[100]....
        /*06d4*/ 	.word	0x00006800
        /*06d8*/ 	.word	0x00000009
        /*06dc*/ 	.word	0x00000000
        /*06e0*/ 	.short	0x010a
        /*06e2*/ 	.byte	0x3f
	.zero		1


	//   ....[101]....
        /*06e4*/ 	.word	0x00006890
        /*06e8*/ 	.word	0x00000006
        /*06ec*/ 	.word	0x00000000
        /*06f0*/ 	.short	0x010a
        /*06f2*/ 	.byte	0x3f
	.zero		1


	//   ....[102]....
        /*06f4*/ 	.word	0x00006920
        /*06f8*/ 	.word	0x00000009
        /*06fc*/ 	.word	0x00000000
        /*0700*/ 	.short	0x010a
        /*0702*/ 	.byte	0x3f
	.zero		1


	//   ....[103]....
        /*0704*/ 	.word	0x000069b0
        /*0708*/ 	.word	0x00000006
        /*070c*/ 	.word	0x00000000
        /*0710*/ 	.short	0x010a
        /*0712*/ 	.byte	0x3f
	.zero		1


	//   ....[104]....
        /*0714*/ 	.word	0x00006a40
        /*0718*/ 	.word	0x00000009
        /*071c*/ 	.word	0x00000000
        /*0720*/ 	.short	0x010a
        /*0722*/ 	.byte	0x3f
	.zero		1


	//   ....[105]....
        /*0724*/ 	.word	0x00006ad0
        /*0728*/ 	.word	0x00000006
        /*072c*/ 	.word	0x00000000
        /*0730*/ 	.short	0x010a
        /*0732*/ 	.byte	0x3f
	.zero		1


	//   ....[106]....
        /*0734*/ 	.word	0x00006b60
        /*0738*/ 	.word	0x00000009
        /*073c*/ 	.word	0x00000000
        /*0740*/ 	.short	0x010a
        /*0742*/ 	.byte	0x3f
	.zero		1


	//   ....[107]....
        /*0744*/ 	.word	0x00006bf0
        /*0748*/ 	.word	0x00000006
        /*074c*/ 	.word	0x00000000
        /*0750*/ 	.short	0x010a
        /*0752*/ 	.byte	0x3f
	.zero		1


	//   ....[108]....
        /*0754*/ 	.word	0x00006c80
        /*0758*/ 	.word	0x00000009
        /*075c*/ 	.word	0x00000000
        /*0760*/ 	.short	0x010a
        /*0762*/ 	.byte	0x3f
	.zero		1


	//   ....[109]....
        /*0764*/ 	.word	0x00006d10
        /*0768*/ 	.word	0x00000006
        /*076c*/ 	.word	0x00000000
        /*0770*/ 	.short	0x010a
        /*0772*/ 	.byte	0x3f
	.zero		1


	//   ....[110]....
        /*0774*/ 	.word	0x00006da0
        /*0778*/ 	.word	0x00000009
        /*077c*/ 	.word	0x00000000
        /*0780*/ 	.short	0x010a
        /*0782*/ 	.byte	0x3f
	.zero		1


	//   ....[111]....
        /*0784*/ 	.word	0x00006e30
        /*0788*/ 	.word	0x00000006
        /*078c*/ 	.word	0x00000000
        /*0790*/ 	.short	0x010a
        /*0792*/ 	.byte	0x3f
	.zero		1


	//   ....[112]....
        /*0794*/ 	.word	0x00006ec0
        /*0798*/ 	.word	0x00000009
        /*079c*/ 	.word	0x00000000
        /*07a0*/ 	.short	0x010a
        /*07a2*/ 	.byte	0x3f
	.zero		1


	//   ....[113]....
        /*07a4*/ 	.word	0x00006f50
        /*07a8*/ 	.word	0x00000006
        /*07ac*/ 	.word	0x00000000
        /*07b0*/ 	.short	0x010a
        /*07b2*/ 	.byte	0x3f
	.zero		1


	//   ....[114]....
        /*07b4*/ 	.word	0x00006fe0
        /*07b8*/ 	.word	0x00000009
        /*07bc*/ 	.word	0x00000000
        /*07c0*/ 	.short	0x010a
        /*07c2*/ 	.byte	0x3f
	.zero		1


	//   ....[115]....
        /*07c4*/ 	.word	0x00007070
        /*07c8*/ 	.word	0x00000006
        /*07cc*/ 	.word	0x00000000
        /*07d0*/ 	.short	0x010a
        /*07d2*/ 	.byte	0x3f
	.zero		1


	//   ....[116]....
        /*07d4*/ 	.word	0x00007100
        /*07d8*/ 	.word	0x00000003
        /*07dc*/ 	.word	0x00000000
        /*07e0*/ 	.short	0x010a
        /*07e2*/ 	.byte	0x3f
	.zero		1


	//   ....[117]....
        /*07e4*/ 	.word	0x00007170
        /*07e8*/ 	.word	0x0000001a
        /*07ec*/ 	.word	0xfffffff8
        /*07f0*/ 	.short	0x010a
        /*07f2*/ 	.byte	0x3f
	.zero		1


	//   ....[118]....
        /*07f4*/ 	.word	0x000071d0
        /*07f8*/ 	.word	0x0000003e
        /*07fc*/ 	.word	0x00000000
        /*0800*/ 	.short	0x010a
        /*0802*/ 	.byte	0x3f
	.zero		1


	//   ....[119]....
        /*0804*/ 	.word	0x00007230
        /*0808*/ 	.word	0x0000003b
        /*080c*/ 	.word	0x00000008
        /*0810*/ 	.short	0x010a
        /*0812*/ 	.byte	0x3f
	.zero		1


	//   ....[120]....
        /*0814*/ 	.word	0x00007300
        /*0818*/ 	.word	0x00000013
        /*081c*/ 	.word	0x00000110
        /*0820*/ 	.short	0x010a
        /*0822*/ 	.byte	0x3f
	.zero		1


	//   ....[121]....
        /*0824*/ 	.word	0x000073e0
        /*0828*/ 	.word	0x00000006
        /*082c*/ 	.word	0x00000000
        /*0830*/ 	.short	0x010a
        /*0832*/ 	.byte	0x3f
	.zero		1


	//   ....[122]....
        /*0834*/ 	.word	0x00007430
        /*0838*/ 	.word	0x00000007
        /*083c*/ 	.word	0x00000000
        /*0840*/ 	.short	0x010a
        /*0842*/ 	.byte	0x3f
	.zero		1


	//   ....[123]....
        /*0844*/ 	.word	0x00007480
        /*0848*/ 	.word	0x00000006
        /*084c*/ 	.word	0x00000000
        /*0850*/ 	.short	0x010a
        /*0852*/ 	.byte	0x3f
	.zero		1


	//   ....[124]....
        /*0854*/ 	.word	0x000074d0
        /*0858*/ 	.word	0x00000009
        /*085c*/ 	.word	0x00000000
        /*0860*/ 	.short	0x010a
        /*0862*/ 	.byte	0x3f
	.zero		1


	//   ....[125]....
        /*0864*/ 	.word	0x00007520
        /*0868*/ 	.word	0x00000006
        /*086c*/ 	.word	0x00000000
        /*0870*/ 	.short	0x010a
        /*0872*/ 	.byte	0x3f
	.zero		1


	//   ....[126]....
        /*0874*/ 	.word	0x00007570
        /*0878*/ 	.word	0x00000009
        /*087c*/ 	.word	0x00000000
        /*0880*/ 	.short	0x010a
        /*0882*/ 	.byte	0x3f
	.zero		1


	//   ....[127]....
        /*0884*/ 	.word	0x000075c0
        /*0888*/ 	.word	0x00000006
        /*088c*/ 	.word	0x00000000
        /*0890*/ 	.short	0x010a
        /*0892*/ 	.byte	0x3f
	.zero		1


	//   ....[128]....
        /*0894*/ 	.word	0x00007610
        /*0898*/ 	.word	0x00000009
        /*089c*/ 	.word	0x00000000
        /*08a0*/ 	.short	0x010a
        /*08a2*/ 	.byte	0x3f
	.zero		1


	//   ....[129]....
        /*08a4*/ 	.word	0x00007660
        /*08a8*/ 	.word	0x00000006
        /*08ac*/ 	.word	0x00000000
        /*08b0*/ 	.short	0x010a
        /*08b2*/ 	.byte	0x3f
	.zero		1


	//   ....[130]....
        /*08b4*/ 	.word	0x000076b0
        /*08b8*/ 	.word	0x00000009
        /*08bc*/ 	.word	0x00000000
        /*08c0*/ 	.short	0x010a
        /*08c2*/ 	.byte	0x3f
	.zero		1


	//   ....[131]....
        /*08c4*/ 	.word	0x00007700
        /*08c8*/ 	.word	0x00000006
        /*08cc*/ 	.word	0x00000000
        /*08d0*/ 	.short	0x010a
        /*08d2*/ 	.byte	0x3f
	.zero		1


	//   ....[132]....
        /*08d4*/ 	.word	0x00007750
        /*08d8*/ 	.word	0x00000009
        /*08dc*/ 	.word	0x00000000
        /*08e0*/ 	.short	0x010a
        /*08e2*/ 	.byte	0x3f
	.zero		1


	//   ....[133]....
        /*08e4*/ 	.word	0x000077a0
        /*08e8*/ 	.word	0x00000006
        /*08ec*/ 	.word	0x00000000
        /*08f0*/ 	.short	0x010a
        /*08f2*/ 	.byte	0x3f
	.zero		1


	//   ....[134]....
        /*08f4*/ 	.word	0x000077f0
        /*08f8*/ 	.word	0x00000009
        /*08fc*/ 	.word	0x00000000
        /*0900*/ 	.short	0x010a
        /*0902*/ 	.byte	0x3f
	.zero		1


	//   ....[135]....
        /*0904*/ 	.word	0x00007840
        /*0908*/ 	.word	0x00000006
        /*090c*/ 	.word	0x00000000
        /*0910*/ 	.short	0x010a
        /*0912*/ 	.byte	0x3f
	.zero		1


	//   ....[136]....
        /*0914*/ 	.word	0x00007890
        /*0918*/ 	.word	0x00000009
        /*091c*/ 	.word	0x00000000
        /*0920*/ 	.short	0x010a
        /*0922*/ 	.byte	0x3f
	.zero		1


	//   ....[137]....
        /*0924*/ 	.word	0x000078e0
        /*0928*/ 	.word	0x00000006
        /*092c*/ 	.word	0x00000000
        /*0930*/ 	.short	0x010a
        /*0932*/ 	.byte	0x3f
	.zero		1


	//   ....[138]....
        /*0934*/ 	.word	0x00007930
        /*0938*/ 	.word	0x00000009
        /*093c*/ 	.word	0x00000000
        /*0940*/ 	.short	0x010a
        /*0942*/ 	.byte	0x3f
	.zero		1


	//   ....[139]....
        /*0944*/ 	.word	0x00007980
        /*0948*/ 	.word	0x00000006
        /*094c*/ 	.word	0x00000000
        /*0950*/ 	.short	0x010a
        /*0952*/ 	.byte	0x3f
	.zero		1


	//   ....[140]....
        /*0954*/ 	.word	0x000079d0
        /*0958*/ 	.word	0x00000009
        /*095c*/ 	.word	0x00000000
        /*0960*/ 	.short	0x010a
        /*0962*/ 	.byte	0x3f
	.zero		1


	//   ....[141]....
        /*0964*/ 	.word	0x00007a20
        /*0968*/ 	.word	0x00000006
        /*096c*/ 	.word	0x00000000
        /*0970*/ 	.short	0x010a
        /*0972*/ 	.byte	0x3f
	.zero		1


	//   ....[142]....
        /*0974*/ 	.word	0x00007a70
        /*0978*/ 	.word	0x00000009
        /*097c*/ 	.word	0x00000000
        /*0980*/ 	.short	0x010a
        /*0982*/ 	.byte	0x3f
	.zero		1


	//   ....[143]....
        /*0984*/ 	.word	0x00007ac0
        /*0988*/ 	.word	0x00000006
        /*098c*/ 	.word	0x00000000
        /*0990*/ 	.short	0x010a
        /*0992*/ 	.byte	0x3f
	.zero		1


	//   ....[144]....
        /*0994*/ 	.word	0x00007b10
        /*0998*/ 	.word	0x00000009
        /*099c*/ 	.word	0x00000000
        /*09a0*/ 	.short	0x010a
        /*09a2*/ 	.byte	0x3f
	.zero		1


	//   ....[145]....
        /*09a4*/ 	.word	0x00007b60
        /*09a8*/ 	.word	0x00000006
        /*09ac*/ 	.word	0x00000000
        /*09b0*/ 	.short	0x010a
        /*09b2*/ 	.byte	0x3f
	.zero		1


	//   ....[146]....
        /*09b4*/ 	.word	0x00007bb0
        /*09b8*/ 	.word	0x00000009
        /*09bc*/ 	.word	0x00000000
        /*09c0*/ 	.short	0x010a
        /*09c2*/ 	.byte	0x3f
	.zero		1


	//   ....[147]....
        /*09c4*/ 	.word	0x00007c00
        /*09c8*/ 	.word	0x00000006
        /*09cc*/ 	.word	0x00000000
        /*09d0*/ 	.short	0x010a
        /*09d2*/ 	.byte	0x3f
	.zero		1


	//   ....[148]....
        /*09d4*/ 	.word	0x00007c50
        /*09d8*/ 	.word	0x00000009
        /*09dc*/ 	.word	0x00000000
        /*09e0*/ 	.short	0x010a
        /*09e2*/ 	.byte	0x3f
	.zero		1


	//   ....[149]....
        /*09e4*/ 	.word	0x00007ca0
        /*09e8*/ 	.word	0x00000006
        /*09ec*/ 	.word	0x00000000
        /*09f0*/ 	.short	0x010a
        /*09f2*/ 	.byte	0x3f
	.zero		1


	//   ....[150]....
        /*09f4*/ 	.word	0x00007cf0
        /*09f8*/ 	.word	0x00000009
        /*09fc*/ 	.word	0x00000000
        /*0a00*/ 	.short	0x010a
        /*0a02*/ 	.byte	0x3f
	.zero		1


	//   ....[151]....
        /*0a04*/ 	.word	0x00007d40
        /*0a08*/ 	.word	0x00000006
        /*0a0c*/ 	.word	0x00000000
        /*0a10*/ 	.short	0x010a
        /*0a12*/ 	.byte	0x3f
	.zero		1


	//   ....[152]....
        /*0a14*/ 	.word	0x00007d90
        /*0a18*/ 	.word	0x00000009
        /*0a1c*/ 	.word	0x00000000
        /*0a20*/ 	.short	0x010a
        /*0a22*/ 	.byte	0x3f
	.zero		1


	//   ....[153]....
        /*0a24*/ 	.word	0x00007de0
        /*0a28*/ 	.word	0x00000006
        /*0a2c*/ 	.word	0x00000000
        /*0a30*/ 	.short	0x010a
        /*0a32*/ 	.byte	0x3f
	.zero		1


	//----- nvinfo : EIATTR_NUM_MBARRIERS
	.align		4
.L_28:
        /*0a34*/ 	.byte	0x03, 0x38
        /*0a36*/ 	.short	0x004a


	//----- nvinfo : EIATTR_EXIT_INSTR_OFFSETS
	.align		4
        /*0a38*/ 	.byte	0x04, 0x1c
        /*0a3a*/ 	.short	(.L_30 - .L_29)


	//   ....[0]....
.L_29:
        /*0a3c*/ 	.word	0x00001780


	//   ....[1]....
        /*0a40*/ 	.word	0x000017e0


	//   ....[2]....
        /*0a44*/ 	.word	0x00004f60


	//   ....[3]....
        /*0a48*/ 	.word	0x00004f90


	//   ....[4]....
        /*0a4c*/ 	.word	0x00007150


	//----- nvinfo : EIATTR_MAX_THREADS
	.align		4
.L_30:
        /*0a50*/ 	.byte	0x04, 0x05
        /*0a52*/ 	.short	(.L_32 - .L_31)
.L_31:
        /*0a54*/ 	.word	0x00000180
        /*0a58*/ 	.word	0x00000001
        /*0a5c*/ 	.word	0x00000001


	//----- nvinfo : EIATTR_CRS_STACK_SIZE
	.align		4
.L_32:
        /*0a60*/ 	.byte	0x04, 0x1e
        /*0a62*/ 	.short	(.L_34 - .L_33)
.L_33:
        /*0a64*/ 	.word	0x00000000


	//----- nvinfo : EIATTR_CBANK_PARAM_SIZE
	.align		4
.L_34:
        /*0a68*/ 	.byte	0x03, 0x19
        /*0a6a*/ 	.short	0x0570


	//----- nvinfo : EIATTR_PARAM_CBANK
	.align		4
        /*0a6c*/ 	.byte	0x04, 0x0a
        /*0a6e*/ 	.short	(.L_36 - .L_35)
	.align		4
.L_35:
        /*0a70*/ 	.word	index@(.nv.constant0._ZN7cutlass13device_kernelINS_4gemm6kernel13GemmUniversalIN4cute5tupleIJiiiiEEENS1_10collective13CollectiveMmaINS1_40MainloopSm90TmaGmmaWarpSpecializedSparseILi34ENS5_IJNS4_1CILi2EEENSA_ILi1EEESC_EEENS1_32KernelTmaWarpSpecializedPingpongEEENS5_IJNSA_ILi64EEESG_SG_EEEaNS5_IJNS4_6LayoutINS5_IJiNS5_IJSB_iEEEiEEENS5_IJlNS5_IJSC_SB_EEElEEEEENSI_INS5_IJNS5_IJSG_iEEESO_iEEENS5_IJNS5_IJSG_NSA_ILi4096EEEEEENS5_IJSC_lEEElEEEEEEEEaNS5_IJlSC_lEEENS4_8TiledMMAINS4_8MMA_AtomIJNS4_4SM904GMMA6SPARSE27GMMA_64x64x64_S32S8S8_SS_TNILNS10_9SparseSelE0EEEEEENSI_INS5_IJSC_SC_SC_EEENS5_IJNSA_ILi0EEES17_S17_EEEEENS5_IJNS4_10UnderscoreES1A_S1A_EEEEENS4_13SM90_TMA_LOADENS4_14ComposedLayoutINS4_7SwizzleILi1ELi4ELi3EEENS4_25smem_sparse_ptr_flag_bitsILi2ELi8EEENSI_INS5_IJNS5_IJSC_NSA_ILi8EEEEEENS5_IJSB_NSA_ILi32EEEEEEEEENS5_IJNS5_IJS17_SG_EEESL_EEEEEEEvNS4_8identityENS4_23SM90_TMA_LOAD_MULTICASTENS1E_INS1F_ILi2ELi4ELi3EEENS4_18smem_ptr_flag_bitsILi8EEENSI_INS5_IJS1J_SG_EEENS5_IJSG_SC_EEEEEEEvS1S_EENS_8epilogue10collective6detail29Sm90TmaWarpSpecializedAdapterINS23_15DefaultEpilogueIiNS5_IJSC_llEEES27_NS22_6thread17LinearCombinationIiLi1EiiLNS28_9ScaleType4KindE0ELNS_15FloatRoundStyleE2EiEENS1_15EpilogueDefaultEEEEEvvEEEEvNT_6ParamsE)
        /*0a74*/ 	.short	0x0210
        /*0a76*/ 	.short	0x0570


	//----- nvinfo : EIATTR_SW_WAR
	.align		4
.L_36:
        /*0a78*/ 	.byte	0x04, 0x36
        /*0a7a*/ 	.short	(.L_38 - .L_37)
.L_37:
        /*0a7c*/ 	.word	0x00000008
.L_38:


//--------------------- .nv.callgraph             --------------------------
	.section	.nv.callgraph,"",@"SHT_CUDA_CALLGRAPH"
	.align	4
	.sectionentsize	8
	.align		4
        /*0000*/ 	.word	0x00000000
	.align		4
        /*0004*/ 	.word	0xffffffff
	.align		4
        /*0008*/ 	.word	0x00000000
	.align		4
        /*000c*/ 	.word	0xfffffffe
	.align		4
        /*0010*/ 	.word	0x00000000
	.align		4
        /*0014*/ 	.word	0xfffffffd
	.align		4
        /*0018*/ 	.word	0x00000000
	.align		4
        /*001c*/ 	.word	0xfffffffc


//--------------------- .nv.constant4             --------------------------
	.section	.nv.constant4,"a",@progbits
	.align	8
	.align		8
.nv.constant4:
        /*0000*/ 	.dword	_ZN39_INTERNAL_1fb3577f_4_k_cu_88d0d40f_27844cuda3std3__45__cpo5beginE
	.align		8
        /*0008*/ 	.dword	_ZN39_INTERNAL_1fb3577f_4_k_cu_88d0d40f_27844cuda3std3__45__cpo3endE
	.align		8
        /*0010*/ 	.dword	_ZN39_INTERNAL_1fb3577f_4_k_cu_88d0d40f_27844cuda3std3__45__cpo6cbeginE
	.align		8
        /*0018*/ 	.dword	_ZN39_INTERNAL_1fb3577f_4_k_cu_88d0d40f_27844cuda3std3__45__cpo4cendE
	.align		8
        /*0020*/ 	.dword	_ZN39_INTERNAL_1fb3577f_4_k_cu_88d0d40f_27844cuda3std3__441_GLOBAL__N__1fb3577f_4_k_cu_88d0d40f_27846ignoreE
	.align		8
        /*0028*/ 	.dword	_ZN39_INTERNAL_1fb3577f_4_k_cu_88d0d40f_27844cuda3std3__419piecewise_constructE
	.align		8
        /*0030*/ 	.dword	_ZN39_INTERNAL_1fb3577f_4_k_cu_88d0d40f_27844cuda3std3__48in_placeE
	.align		8
        /*0038*/ 	.dword	_ZN39_INTERNAL_1fb3577f_4_k_cu_88d0d40f_27844cuda3std6ranges3__45__cpo4swapE
	.align		8
        /*0040*/ 	.dword	_ZN39_INTERNAL_1fb3577f_4_k_cu_88d0d40f_27844cuda3std6ranges3__45__cpo9iter_moveE
	.align		8
        /*0048*/ 	.dword	_ZN39_INTERNAL_1fb3577f_4_k_cu_88d0d40f_27844cute7productE
	.align		8
        /*0050*/ 	.dword	_ZN39_INTERNAL_1fb3577f_4_k_cu_88d0d40f_27844cute1_E


//--------------------- .text._ZN7cutlass13device_kernelINS_4gemm6kernel13GemmUniversalIN4cute5tupleIJiiiiEEENS1_10collective13CollectiveMmaINS1_40MainloopSm90TmaGmmaWarpSpecializedSparseILi34ENS5_IJNS4_1CILi2EEENSA_ILi1EEESC_EEENS1_32KernelTmaWarpSpecializedPingpongEEENS5_IJNSA_ILi64EEESG_SG_EEEaNS5_IJNS4_6LayoutINS5_IJiNS5_IJSB_iEEEiEEENS5_IJlNS5_IJSC_SB_EEElEEEEENSI_INS5_IJNS5_IJSG_iEEESO_iEEENS5_IJNS5_IJSG_NSA_ILi4096EEEEEENS5_IJSC_lEEElEEEEEEEEaNS5_IJlSC_lEEENS4_8TiledMMAINS4_8MMA_AtomIJNS4_4SM904GMMA6SPARSE27GMMA_64x64x64_S32S8S8_SS_TNILNS10_9SparseSelE0EEEEEENSI_INS5_IJSC_SC_SC_EEENS5_IJNSA_ILi0EEES17_S17_EEEEENS5_IJNS4_10UnderscoreES1A_S1A_EEEEENS4_13SM90_TMA_LOADENS4_14ComposedLayoutINS4_7SwizzleILi1ELi4ELi3EEENS4_25smem_sparse_ptr_flag_bitsILi2ELi8EEENSI_INS5_IJNS5_IJSC_NSA_ILi8EEEEEENS5_IJSB_NSA_ILi32EEEEEEEEENS5_IJNS5_IJS17_SG_EEESL_EEEEEEEvNS4_8identityENS4_23SM90_TMA_LOAD_MULTICASTENS1E_INS1F_ILi2ELi4ELi3EEENS4_18smem_ptr_flag_bitsILi8EEENSI_INS5_IJS1J_SG_EEENS5_IJSG_SC_EEEEEEEvS1S_EENS_8epilogue10collective6detail29Sm90TmaWarpSpecializedAdapterINS23_15DefaultEpilogueIiNS5_IJSC_llEEES27_NS22_6thread17LinearCombinationIiLi1EiiLNS28_9ScaleType4KindE0ELNS_15FloatRoundStyleE2EiEENS1_15EpilogueDefaultEEEEEvvEEEEvNT_6ParamsE --------------------------
	.section	.text._ZN7cutlass13device_kernelINS_4gemm6kernel13GemmUniversalIN4cute5tupleIJiiiiEEENS1_10collective13CollectiveMmaINS1_40MainloopSm90TmaGmmaWarpSpecializedSparseILi34ENS5_IJNS4_1CILi2EEENSA_ILi1EEESC_EEENS1_32KernelTmaWarpSpecializedPingpongEEENS5_IJNSA_ILi64EEESG_SG_EEEaNS5_IJNS4_6LayoutINS5_IJiNS5_IJSB_iEEEiEEENS5_IJlNS5_IJSC_SB_EEElEEEEENSI_INS5_IJNS5_IJSG_iEEESO_iEEENS5_IJNS5_IJSG_NSA_ILi4096EEEEEENS5_IJSC_lEEElEEEEEEEEaNS5_IJlSC_lEEENS4_8TiledMMAINS4_8MMA_AtomIJNS4_4SM904GMMA6SPARSE27GMMA_64x64x64_S32S8S8_SS_TNILNS10_9SparseSelE0EEEEEENSI_INS5_IJSC_SC_SC_EEENS5_IJNSA_ILi0EEES17_S17_EEEEENS5_IJNS4_10UnderscoreES1A_S1A_EEEEENS4_13SM90_TMA_LOADENS4_14ComposedLayoutINS4_7SwizzleILi1ELi4ELi3EEENS4_25smem_sparse_ptr_flag_bitsILi2ELi8EEENSI_INS5_IJNS5_IJSC_NSA_ILi8EEEEEENS5_IJSB_NSA_ILi32EEEEEEEEENS5_IJNS5_IJS17_SG_EEESL_EEEEEEEvNS4_8identityENS4_23SM90_TMA_LOAD_MULTICASTENS1E_INS1F_ILi2ELi4ELi3EEENS4_18smem_ptr_flag_bitsILi8EEENSI_INS5_IJS1J_SG_EEENS5_IJSG_SC_EEEEEEEvS1S_EENS_8epilogue10collective6detail29Sm90TmaWarpSpecializedAdapterINS23_15DefaultEpilogueIiNS5_IJSC_llEEES27_NS22_6thread17LinearCombinationIiLi1EiiLNS28_9ScaleType4KindE0ELNS_15FloatRoundStyleE2EiEENS1_15EpilogueDefaultEEEEEvvEEEEvNT_6ParamsE,"ax",@progbits
	.align	128
.text._ZN7cutlass13device_kernelINS_4gemm6kernel13GemmUniversalIN4cute5tupleIJiiiiEEENS1_10collective13CollectiveMmaINS1_40MainloopSm90TmaGmmaWarpSpecializedSparseILi34ENS5_IJNS4_1CILi2EEENSA_ILi1EEESC_EEENS1_32KernelTmaWarpSpecializedPingpongEEENS5_IJNSA_ILi64EEESG_SG_EEEaNS5_IJNS4_6LayoutINS5_IJiNS5_IJSB_iEEEiEEENS5_IJlNS5_IJSC_SB_EEElEEEEENSI_INS5_IJNS5_IJSG_iEEESO_iEEENS5_IJNS5_IJSG_NSA_ILi4096EEEEEENS5_IJSC_lEEElEEEEEEEEaNS5_IJlSC_lEEENS4_8TiledMMAINS4_8MMA_AtomIJNS4_4SM904GMMA6SPARSE27GMMA_64x64x64_S32S8S8_SS_TNILNS10_9SparseSelE0EEEEEENSI_INS5_IJSC_SC_SC_EEENS5_IJNSA_ILi0EEES17_S17_EEEEENS5_IJNS4_10UnderscoreES1A_S1A_EEEEENS4_13SM90_TMA_LOADENS4_14ComposedLayoutINS4_7SwizzleILi1ELi4ELi3EEENS4_25smem_sparse_ptr_flag_bitsILi2ELi8EEENSI_INS5_IJNS5_IJSC_NSA_ILi8EEEEEENS5_IJSB_NSA_ILi32EEEEEEEEENS5_IJNS5_IJS17_SG_EEESL_EEEEEEEvNS4_8identityENS4_23SM90_TMA_LOAD_MULTICASTENS1E_INS1F_ILi2ELi4ELi3EEENS4_18smem_ptr_flag_bitsILi8EEENSI_INS5_IJS1J_SG_EEENS5_IJSG_SC_EEEEEEEvS1S_EENS_8epilogue10collective6detail29Sm90TmaWarpSpecializedAdapterINS23_15DefaultEpilogueIiNS5_IJSC_llEEES27_NS22_6thread17LinearCombinationIiLi1EiiLNS28_9ScaleType4KindE0ELNS_15FloatRoundStyleE2EiEENS1_15EpilogueDefaultEEEEEvvEEEEvNT_6ParamsE:
        .type           _ZN7cutlass13device_kernelINS_4gemm6kernel13GemmUniversalIN4cute5tupleIJiiiiEEENS1_10collective13CollectiveMmaINS1_40MainloopSm90TmaGmmaWarpSpecializedSparseILi34ENS5_IJNS4_1CILi2EEENSA_ILi1EEESC_EEENS1_32KernelTmaWarpSpecializedPingpongEEENS5_IJNSA_ILi64EEESG_SG_EEEaNS5_IJNS4_6LayoutINS5_IJiNS5_IJSB_iEEEiEEENS5_IJlNS5_IJSC_SB_EEElEEEEENSI_INS5_IJNS5_IJSG_iEEESO_iEEENS5_IJNS5_IJSG_NSA_ILi4096EEEEEENS5_IJSC_lEEElEEEEEEEEaNS5_IJlSC_lEEENS4_8TiledMMAINS4_8MMA_AtomIJNS4_4SM904GMMA6SPARSE27GMMA_64x64x64_S32S8S8_SS_TNILNS10_9SparseSelE0EEEEEENSI_INS5_IJSC_SC_SC_EEENS5_IJNSA_ILi0EEES17_S17_EEEEENS5_IJNS4_10UnderscoreES1A_S1A_EEEEENS4_13SM90_TMA_LOADENS4_14ComposedLayoutINS4_7SwizzleILi1ELi4ELi3EEENS4_25smem_sparse_ptr_flag_bitsILi2ELi8EEENSI_INS5_IJNS5_IJSC_NSA_ILi8EEEEEENS5_IJSB_NSA_ILi32EEEEEEEEENS5_IJNS5_IJS17_SG_EEESL_EEEEEEEvNS4_8identityENS4_23SM90_TMA_LOAD_MULTICASTENS1E_INS1F_ILi2ELi4ELi3EEENS4_18smem_ptr_flag_bitsILi8EEENSI_INS5_IJS1J_SG_EEENS5_IJSG_SC_EEEEEEEvS1S_EENS_8epilogue10collective6detail29Sm90TmaWarpSpecializedAdapterINS23_15DefaultEpilogueIiNS5_IJSC_llEEES27_NS22_6thread17LinearCombinationIiLi1EiiLNS28_9ScaleType4KindE0ELNS_15FloatRoundStyleE2EiEENS1_15EpilogueDefaultEEEEEvvEEEEvNT_6ParamsE,@function
        .size           _ZN7cutlass13device_kernelINS_4gemm6kernel13GemmUniversalIN4cute5tupleIJiiiiEEENS1_10collective13CollectiveMmaINS1_40MainloopSm90TmaGmmaWarpSpecializedSparseILi34ENS5_IJNS4_1CILi2EEENSA_ILi1EEESC_EEENS1_32KernelTmaWarpSpecializedPingpongEEENS5_IJNSA_ILi64EEESG_SG_EEEaNS5_IJNS4_6LayoutINS5_IJiNS5_IJSB_iEEEiEEENS5_IJlNS5_IJSC_SB_EEElEEEEENSI_INS5_IJNS5_IJSG_iEEESO_iEEENS5_IJNS5_IJSG_NSA_ILi4096EEEEEENS5_IJSC_lEEElEEEEEEEEaNS5_IJlSC_lEEENS4_8TiledMMAINS4_8MMA_AtomIJNS4_4SM904GMMA6SPARSE27GMMA_64x64x64_S32S8S8_SS_TNILNS10_9SparseSelE0EEEEEENSI_INS5_IJSC_SC_SC_EEENS5_IJNSA_ILi0EEES17_S17_EEEEENS5_IJNS4_10UnderscoreES1A_S1A_EEEEENS4_13SM90_TMA_LOADENS4_14ComposedLayoutINS4_7SwizzleILi1ELi4ELi3EEENS4_25smem_sparse_ptr_flag_bitsILi2ELi8EEENSI_INS5_IJNS5_IJSC_NSA_ILi8EEEEEENS5_IJSB_NSA_ILi32EEEEEEEEENS5_IJNS5_IJS17_SG_EEESL_EEEEEEEvNS4_8identityENS4_23SM90_TMA_LOAD_MULTICASTENS1E_INS1F_ILi2ELi4ELi3EEENS4_18smem_ptr_flag_bitsILi8EEENSI_INS5_IJS1J_SG_EEENS5_IJSG_SC_EEEEEEEvS1S_EENS_8epilogue10collective6detail29Sm90TmaWarpSpecializedAdapterINS23_15DefaultEpilogueIiNS5_IJSC_llEEES27_NS22_6thread17LinearCombinationIiLi1EiiLNS28_9ScaleType4KindE0ELNS_15FloatRoundStyleE2EiEENS1_15EpilogueDefaultEEEEEvvEEEEvNT_6ParamsE,(.L_x_193 - _ZN7cutlass13device_kernelINS_4gemm6kernel13GemmUniversalIN4cute5tupleIJiiiiEEENS1_10collective13CollectiveMmaINS1_40MainloopSm90TmaGmmaWarpSpecializedSparseILi34ENS5_IJNS4_1CILi2EEENSA_ILi1EEESC_EEENS1_32KernelTmaWarpSpecializedPingpongEEENS5_IJNSA_ILi64EEESG_SG_EEEaNS5_IJNS4_6LayoutINS5_IJiNS5_IJSB_iEEEiEEENS5_IJlNS5_IJSC_SB_EEElEEEEENSI_INS5_IJNS5_IJSG_iEEESO_iEEENS5_IJNS5_IJSG_NSA_ILi4096EEEEEENS5_IJSC_lEEElEEEEEEEEaNS5_IJlSC_lEEENS4_8TiledMMAINS4_8MMA_AtomIJNS4_4SM904GMMA6SPARSE27GMMA_64x64x64_S32S8S8_SS_TNILNS10_9SparseSelE0EEEEEENSI_INS5_IJSC_SC_SC_EEENS5_IJNSA_ILi0EEES17_S17_EEEEENS5_IJNS4_10UnderscoreES1A_S1A_EEEEENS4_13SM90_TMA_LOADENS4_14ComposedLayoutINS4_7SwizzleILi1ELi4ELi3EEENS4_25smem_sparse_ptr_flag_bitsILi2ELi8EEENSI_INS5_IJNS5_IJSC_NSA_ILi8EEEEEENS5_IJSB_NSA_ILi32EEEEEEEEENS5_IJNS5_IJS17_SG_EEESL_EEEEEEEvNS4_8identityENS4_23SM90_TMA_LOAD_MULTICASTENS1E_INS1F_ILi2ELi4ELi3EEENS4_18smem_ptr_flag_bitsILi8EEENSI_INS5_IJS1J_SG_EEENS5_IJSG_SC_EEEEEEEvS1S_EENS_8epilogue10collective6detail29Sm90TmaWarpSpecializedAdapterINS23_15DefaultEpilogueIiNS5_IJSC_llEEES27_NS22_6thread17LinearCombinationIiLi1EiiLNS28_9ScaleType4KindE0ELNS_15FloatRoundStyleE2EiEENS1_15EpilogueDefaultEEEEEvvEEEEvNT_6ParamsE)
        .other          _ZN7cutlass13device_kernelINS_4gemm6kernel13GemmUniversalIN4cute5tupleIJiiiiEEENS1_10collective13CollectiveMmaINS1_40MainloopSm90TmaGmmaWarpSpecializedSparseILi34ENS5_IJNS4_1CILi2EEENSA_ILi1EEESC_EEENS1_32KernelTmaWarpSpecializedPingpongEEENS5_IJNSA_ILi64EEESG_SG_EEEaNS5_IJNS4_6LayoutINS5_IJiNS5_IJSB_iEEEiEEENS5_IJlNS5_IJSC_SB_EEElEEEEENSI_INS5_IJNS5_IJSG_iEEESO_iEEENS5_IJNS5_IJSG_NSA_ILi4096EEEEEENS5_IJSC_lEEElEEEEEEEEaNS5_IJlSC_lEEENS4_8TiledMMAINS4_8MMA_AtomIJNS4_4SM904GMMA6SPARSE27GMMA_64x64x64_S32S8S8_SS_TNILNS10_9SparseSelE0EEEEEENSI_INS5_IJSC_SC_SC_EEENS5_IJNSA_ILi0EEES17_S17_EEEEENS5_IJNS4_10UnderscoreES1A_S1A_EEEEENS4_13SM90_TMA_LOADENS4_14ComposedLayoutINS4_7SwizzleILi1ELi4ELi3EEENS4_25smem_sparse_ptr_flag_bitsILi2ELi8EEENSI_INS5_IJNS5_IJSC_NSA_ILi8EEEEEENS5_IJSB_NSA_ILi32EEEEEEEEENS5_IJNS5_IJS17_SG_EEESL_EEEEEEEvNS4_8identityENS4_23SM90_TMA_LOAD_MULTICASTENS1E_INS1F_ILi2ELi4ELi3EEENS4_18smem_ptr_flag_bitsILi8EEENSI_INS5_IJS1J_SG_EEENS5_IJSG_SC_EEEEEEEvS1S_EENS_8epilogue10collective6detail29Sm90TmaWarpSpecializedAdapterINS23_15DefaultEpilogueIiNS5_IJSC_llEEES27_NS22_6thread17LinearCombinationIiLi1EiiLNS28_9ScaleType4KindE0ELNS_15FloatRoundStyleE2EiEENS1_15EpilogueDefaultEEEEEvvEEEEvNT_6ParamsE,@"STO_CUDA_ENTRY STV_DEFAULT"
_ZN7cutlass13device_kernelINS_4gemm6kernel13GemmUniversalIN4cute5tupleIJiiiiEEENS1_10collective13CollectiveMmaINS1_40MainloopSm90TmaGmmaWarpSpecializedSparseILi34ENS5_IJNS4_1CILi2EEENSA_ILi1EEESC_EEENS1_32KernelTmaWarpSpecializedPingpongEEENS5_IJNSA_ILi64EEESG_SG_EEEaNS5_IJNS4_6LayoutINS5_IJiNS5_IJSB_iEEEiEEENS5_IJlNS5_IJSC_SB_EEElEEEEENSI_INS5_IJNS5_IJSG_iEEESO_iEEENS5_IJNS5_IJSG_NSA_ILi4096EEEEEENS5_IJSC_lEEElEEEEEEEEaNS5_IJlSC_lEEENS4_8TiledMMAINS4_8MMA_AtomIJNS4_4SM904GMMA6SPARSE27GMMA_64x64x64_S32S8S8_SS_TNILNS10_9SparseSelE0EEEEEENSI_INS5_IJSC_SC_SC_EEENS5_IJNSA_ILi0EEES17_S17_EEEEENS5_IJNS4_10UnderscoreES1A_S1A_EEEEENS4_13SM90_TMA_LOADENS4_14ComposedLayoutINS4_7SwizzleILi1ELi4ELi3EEENS4_25smem_sparse_ptr_flag_bitsILi2ELi8EEENSI_INS5_IJNS5_IJSC_NSA_ILi8EEEEEENS5_IJSB_NSA_ILi32EEEEEEEEENS5_IJNS5_IJS17_SG_EEESL_EEEEEEEvNS4_8identityENS4_23SM90_TMA_LOAD_MULTICASTENS1E_INS1F_ILi2ELi4ELi3EEENS4_18smem_ptr_flag_bitsILi8EEENSI_INS5_IJS1J_SG_EEENS5_IJSG_SC_EEEEEEEvS1S_EENS_8epilogue10collective6detail29Sm90TmaWarpSpecializedAdapterINS23_15DefaultEpilogueIiNS5_IJSC_llEEES27_NS22_6thread17LinearCombinationIiLi1EiiLNS28_9ScaleType4KindE0ELNS_15FloatRoundStyleE2EiEENS1_15EpilogueDefaultEEEEEvvEEEEvNT_6ParamsE:
[----:B------:R-:W-:Y:S01]  /*0000*/  LDC R1, c[0x0][0x28] ;  /* 0x00000a00ff017b82 */ /* 0x000fe20000000800 */
[----:B------:R-:W0:Y:S01]  /*0010*/  S2R R10, SR_TID.X ;  /* 0x00000000000a7919 */ /* 0x000e220000002100 */
[----:B------:R-:W-:Y:S01]  /*0020*/  ELECT P0, URZ, PT ;  /* 0x00000000003f782f */ /* 0x000fe20003800000 */
[----:B------:R-:W-:Y:S01]  /*0030*/  BSSY B0, `(.L_x_0) ;  /* 0x0000012000007945 */ /* 0x000fe20003800000 */
[--C-:B0-----:R-:W-:Y:S02]  /*0040*/  SHF.R.U32.HI R0, RZ, 0x5, R10.reuse ;  /* 0x00000005ff007819 */ /* 0x101fe4000001160a */
[----:B------:R-:W-:-:S03]  /*0050*/  SHF.R.U32.HI R4, RZ, 0x7, R10 ;  /* 0x00000007ff047819 */ /* 0x000fc6000001160a */
[----:B------:R-:W0:Y:S04]  /*0060*/  SHFL.IDX PT, R2, R0, RZ, 0x1f ;  /* 0x00001fff00027589 */ /* 0x000e2800000e0000 */
[----:B------:R1:W2:Y:S01]  /*0070*/  SHFL.IDX PT, R5, R4, RZ, 0x1f ;  /* 0x00001fff04057589 */ /* 0x0002a200000e0000 */
[----:B0-----:R-:W-:-:S13]  /*0080*/  ISETP.NE.OR P0, PT, R2, RZ, !P0 ;  /* 0x000000ff0200720c */ /* 0x001fda0004705670 */
[----:B-12---:R-:W-:Y:S05]  /*0090*/  @P0 BRA `(.L_x_1) ;  /* 0x00000000002c0947 */ /* 0x006fea0003800000 */
[----:B------:R-:W-:Y:S02]  /*00a0*/  ULDC.64 UR4, c[0x0][0x198] ;  /* 0x0000660000047ab9 */ /* 0x000fe40000000a00 */
[----:B------:R-:W-:Y:S02]  /*00b0*/  UIADD3 UR6, UP0, UR4, 0xf0, URZ ;  /* 0x000000f004067890 */ /* 0x000fe4000ff1e03f */
[----:B------:R-:W-:Y:S02]  /*00c0*/  UIADD3 UR8, UP1, UR4, 0x1f0, URZ ;  /* 0x000001f004087890 */ /* 0x000fe4000ff3e03f */
[----:B------:R-:W-:Y:S02]  /*00d0*/  UIADD3 UR4, UP2, UR4, 0x2f0, URZ ;  /* 0x000002f004047890 */ /* 0x000fe4000ff5e03f */
[----:B------:R-:W-:Y:S02]  /*00e0*/  UIADD3.X UR7, URZ, UR5, URZ, UP0, !UPT ;  /* 0x000000053f077290 */ /* 0x000fe400087fe43f */
[----:B------:R-:W-:-:S02]  /*00f0*/  UIADD3.X UR9, URZ, UR5, URZ, UP1, !UPT ;  /* 0x000000053f097290 */ /* 0x000fc40008ffe43f */
[----:B------:R-:W-:-:S05]  /*0100*/  UIADD3.X UR5, URZ, UR5, URZ, UP2, !UPT ;  /* 0x000000053f057290 */ /* 0x000fca00097fe43f */
[----:B------:R0:W-:Y:S02]  /*0110*/  UTMACCTL.PF [UR6] ;  /* 0x00000000060079b9 */ /* 0x0001e40008040000 */
[----:B------:R0:W-:Y:S02]  /*0120*/  UTMACCTL.PF [UR8] ;  /* 0x00000000080079b9 */ /* 0x0001e40008040000 */
[----:B------:R0:W-:Y:S02]  /*0130*/  UTMACCTL.PF [UR4] ;  /* 0x00000000040079b9 */ /* 0x0001e40008040000 */
[----:B0-----:R-:W-:Y:S01]  /*0140*/  NOP ;  /* 0x0000000000007918 */ /* 0x001fe20000000000 */
.L_x_1:
[----:B------:R-:W-:Y:S05]  /*0150*/  BSYNC B0 ;  /* 0x0000000000007941 */ /* 0x000fea0003800000 */
.L_x_0:
[----:B------:R-:W0:Y:S02]  /*0160*/  SHFL.IDX PT, R6, R0, RZ, 0x1f ;  /* 0x00001fff00067589 */ /* 0x000e2400000e0000 */
[----:B0-----:R-:W-:-:S13]  /*0170*/  ISETP.NE.AND P0, PT, R6, RZ, PT ;  /* 0x000000ff0600720c */ /* 0x001fda0003f05270 */
[----:B------:R-:W-:Y:S05]  /*0180*/  @P0 BRA `(.L_x_2) ;  /* 0x0000000400540947 */ /* 0x000fea0003800000 */
[----:B------:R-:W-:Y:S01]  /*0190*/  ELECT P0, URZ, PT ;  /* 0x00000000003f782f */ /* 0x000fe20003800000 */
[----:B------:R-:W-:-:S12]  /*01a0*/  BSSY B0, `(.L_x_2) ;  /* 0x0000053000007945 */ /* 0x000fd80003800000 */
[----:B------:R-:W-:Y:S05]  /*01b0*/  @!P0 BRA `(.L_x_3) ;  /* 0x0000000400448947 */ /* 0x000fea0003800000 */
[----:B------:R-:W0:Y:S01]  /*01c0*/  S2UR UR8, SR_CgaCtaId ;  /* 0x00000000000879c3 */ /* 0x000e220000008800 */
[----:B------:R-:W-:Y:S01]  /*01d0*/  UMOV UR4, 0x400 ;  /* 0x0000040000047882 */ /* 0x000fe20000000000 */
[----:B------:R-:W-:Y:S01]  /*01e0*/  UMOV UR5, 0x1 ;  /* 0x0000000100057882 */ /* 0x000fe20000000000 */
[----:B------:R-:W-:Y:S02]  /*01f0*/  UMOV UR6, 0x2 ;  /* 0x0000000200067882 */ /* 0x000fe40000000000 */
[----:B------:R-:W-:-:S04]  /*0200*/  UIADD3 UR6, -UR6, 0x100000, URZ ;  /* 0x0010000006067890 */ /* 0x000fc8000fffe13f */
[----:B------:R-:W-:Y:S02]  /*0210*/  USHF.L.U32 UR7, UR6, 0xb, URZ ;  /* 0x0000000b06077899 */ /* 0x000fe4000800063f */
[----:B------:R-:W-:Y:S02]  /*0220*/  USHF.L.U32 UR6, UR6, 0x1, URZ ;  /* 0x0000000106067899 */ /* 0x000fe4000800063f */
[----:B0-----:R-:W-:Y:S02]  /*0230*/  ULEA UR8, UR8, UR4, 0x18 ;  /* 0x0000000408087291 */ /* 0x001fe4000f8ec03f */
[----:B------:R-:W-:-:S04]  /*0240*/  UIADD3 UR4, -UR5, 0x100000, URZ ;  /* 0x0010000005047890 */ /* 0x000fc8000fffe13f */
[----:B------:R-:W-:Y:S02]  /*0250*/  USHF.L.U32 UR5, UR4, 0xb, URZ ;  /* 0x0000000b04057899 */ /* 0x000fe4000800063f */
[----:B------:R-:W-:Y:S01]  /*0260*/  USHF.L.U32 UR4, UR4, 0x1, URZ ;  /* 0x0000000104047899 */ /* 0x000fe2000800063f */
[----:B------:R-:W0:Y:S11]  /*0270*/  FENCE.VIEW.ASYNC.S ;  /* 0x00000000000073c6 */ /* 0x000e360000000000 */
[----:B0-----:R0:W1:Y:S01]  /*0280*/  SYNCS.EXCH.64 URZ, [UR8], UR4 ;  /* 0x00000004083f75b2 */ /* 0x0010620008000100 */
[----:B------:R0:W2:Y:S01]  /*0290*/  SYNCS.EXCH.64 URZ, [UR8+0x110], UR6 ;  /* 0x00011006083f75b2 */ /* 0x0000a20008000100 */
[----:B------:R0:W3:Y:S01]  /*02a0*/  SYNCS.EXCH.64 URZ, [UR8+0x8], UR4 ;  /* 0x00000804083f75b2 */ /* 0x0000e20008000100 */
[----:B------:R0:W4:Y:S01]  /*02b0*/  SYNCS.EXCH.64 URZ, [UR8+0x118], UR6 ;  /* 0x00011806083f75b2 */ /* 0x0001220008000100 */
[----:B------:R0:W0:Y:S01]  /*02c0*/  SYNCS.EXCH.64 URZ, [UR8+0x10], UR4 ;  /* 0x00001004083f75b2 */ /* 0x0000220008000100 */
        /* <DEDUP_REMOVED lines=63> */
[----:B-1234-:R-:W-:Y:S01]  /*06c0*/  NOP ;  /* 0x0000000000007918 */ /* 0x01efe20000000000 */
.L_x_3:
[----:B0-----:R-:W-:Y:S05]  /*06d0*/  BSYNC B0 ;  /* 0x0000000000007941 */ /* 0x001fea0003800000 */
.L_x_2:
[----:B------:R-:W-:Y:S01]  /*06e0*/  SHF.R.S32.HI R3, RZ, 0x1f, R10 ;  /* 0x0000001fff037819 */ /* 0x000fe2000001140a */
[----:B------:R-:W0:Y:S01]  /*06f0*/  SHFL.IDX PT, R7, R0, RZ, 0x1f ;  /* 0x00001fff00077589 */ /* 0x000e2200000e0000 */
[----:B------:R-:W1:Y:S01]  /*0700*/  S2UR UR12, SR_CTAID.X ;  /* 0x00000000000c79c3 */ /* 0x000e620000002500 */
[----:B------:R-:W-:Y:S02]  /*0710*/  ELECT P0, URZ, PT ;  /* 0x00000000003f782f */ /* 0x000fe40003800000 */
[----:B------:R-:W-:Y:S01]  /*0720*/  LEA.HI R3, R3, R10, RZ, 0x7 ;  /* 0x0000000a03037211 */ /* 0x000fe200078f38ff */
[----:B------:R1:W2:Y:S01]  /*0730*/  SHFL.IDX PT, R9, R0, RZ, 0x1f ;  /* 0x00001fff00097589 */ /* 0x0002a200000e0000 */
[----:B------:R-:W-:Y:S01]  /*0740*/  ELECT P1, URZ, PT ;  /* 0x00000000003f782f */ /* 0x000fe20003820000 */
[----:B------:R-:W-:Y:S01]  /*0750*/  NOP ;  /* 0x0000000000007918 */ /* 0x000fe20000000000 */
[----:B------:R-:W-:Y:S01]  /*0760*/  LOP3.LUT R3, R3, 0xffffff80, RZ, 0xc0, !PT ;  /* 0xffffff8003037812 */ /* 0x000fe200078ec0ff */
[----:B------:R-:W3:Y:S01]  /*0770*/  S2R R16, SR_CTAID.Y ;  /* 0x0000000000107919 */ /* 0x000ee20000002600 */
[----:B------:R-:W-:Y:S01]  /*0780*/  ULDC UR4, c[0x0][0x150] ;  /* 0x0000540000047ab9 */ /* 0x000fe20000000800 */
[----:B------:R-:W4:Y:S01]  /*0790*/  LDC R14, c[0x0][0x144] ;  /* 0x00005100ff0e7b82 */ /* 0x000f220000000800 */
[----:B------:R-:W-:Y:S01]  /*07a0*/  UMOV UR11, 0x80 ;  /* 0x00000080000b7882 */ /* 0x000fe20000000000 */
[----:B------:R-:W-:Y:S01]  /*07b0*/  IMAD.IADD R11, R10, 0x1, -R3 ;  /* 0x000000010a0b7824 */ /* 0x000fe200078e0a03 */
[----:B------:R-:W5:Y:S01]  /*07c0*/  SHFL.IDX PT, R4, R4, RZ, 0x1f ;  /* 0x00001fff04047589 */ /* 0x000f6200000e0000 */
[----:B------:R-:W-:Y:S01]  /*07d0*/  NOP ;  /* 0x0000000000007918 */ /* 0x000fe20000000000 */
[----:B------:R-:W-:-:S02]  /*07e0*/  VIADD R41, R5, 0xffffffff ;  /* 0xffffffff05297836 */ /* 0x000fc40000000000 */
[----:B------:R-:W-:Y:S01]  /*07f0*/  SHF.R.S32.HI R18, RZ, 0x1f, R11 ;  /* 0x0000001fff127819 */ /* 0x000fe2000001140b */
[----:B------:R-:W4:Y:S02]  /*0800*/  LDC R25, c[0x0][0x148] ;  /* 0x00005200ff197b82 */ /* 0x000f240000000800 */
[----:B------:R-:W-:Y:S02]  /*0810*/  ISETP.GE.U32.AND P4, PT, R41, 0x2, PT ;  /* 0x000000022900780c */ /* 0x000fe40003f86070 */
[----:B------:R-:W-:Y:S02]  /*0820*/  LEA.HI R3, R18, R11, RZ, 0x3 ;  /* 0x0000000b12037211 */ /* 0x000fe400078f18ff */
[----:B0-----:R-:W-:Y:S02]  /*0830*/  ISETP.NE.OR P0, PT, R7, RZ, !P0 ;  /* 0x000000ff0700720c */ /* 0x001fe40004705670 */
[--C-:B------:R-:W-:Y:S02]  /*0840*/  SHF.R.S32.HI R7, RZ, 0x3, R3.reuse ;  /* 0x00000003ff077819 */ /* 0x100fe40000011403 */
[----:B------:R-:W-:-:S02]  /*0850*/  SHF.R.S32.HI R8, RZ, 0x1f, R3 ;  /* 0x0000001fff087819 */ /* 0x000fc40000011403 */
[----:B------:R-:W-:Y:S02]  /*0860*/  SHF.R.S32.HI R3, RZ, 0x1f, R6 ;  /* 0x0000001fff037819 */ /* 0x000fe40000011406 */
[----:B------:R-:W-:Y:S02]  /*0870*/  LEA.HI R8, R8, R7, RZ, 0x2 ;  /* 0x0000000708087211 */ /* 0x000fe400078f10ff */
[----:B------:R-:W-:Y:S02]  /*0880*/  LEA.HI R3, R3, R6, RZ, 0x2 ;  /* 0x0000000603037211 */ /* 0x000fe400078f10ff */
[----:B------:R-:W-:Y:S01]  /*0890*/  LOP3.LUT R8, R8, 0xfffffffc, RZ, 0xc0, !PT ;  /* 0xfffffffc08087812 */ /* 0x000fe200078ec0ff */
[----:B------:R-:W-:Y:S01]  /*08a0*/  VOTEU.ALL UP0, P0 ;  /* 0x00000000003f7886 */ /* 0x000fe20000000000 */
[----:B------:R-:W-:Y:S02]  /*08b0*/  LOP3.LUT R3, R3, 0x3ffffffc, RZ, 0xc0, !PT ;  /* 0x3ffffffc03037812 */ /* 0x000fe400078ec0ff */
[----:B-1----:R-:W-:Y:S01]  /*08c0*/  I2FP.F32.U32 R0, UR12 ;  /* 0x0000000c00007c45 */ /* 0x002fe20008201000 */
[----:B------:R-:W-:Y:S01]  /*08d0*/  IMAD.IADD R8, R7, 0x1, -R8 ;  /* 0x0000000107087824 */ /* 0x000fe200078e0a08 */
[----:B--2---:R-:W-:Y:S01]  /*08e0*/  ISETP.NE.OR P1, PT, R9, RZ, !P1 ;  /* 0x000000ff0900720c */ /* 0x004fe20004f25670 */
[----:B------:R-:W-:Y:S01]  /*08f0*/  IMAD.IADD R3, R6, 0x1, -R3 ;  /* 0x0000000106037824 */ /* 0x000fe200078e0a03 */
[----:B------:R-:W0:Y:S01]  /*0900*/  @!UP0 S2UR UR7, SR_CgaCtaId ;  /* 0x00000000000789c3 */ /* 0x000e220000008800 */
[----:B------:R-:W-:Y:S01]  /*0910*/  FMUL R12, R0, UR4 ;  /* 0x00000004000c7c20 */ /* 0x000fe20008400000 */
[----:B------:R-:W-:Y:S01]  /*0920*/  ULDC UR4, c[0x0][0x154] ;  /* 0x0000550000047ab9 */ /* 0x000fe20000000800 */
[----:B------:R-:W-:Y:S01]  /*0930*/  IMAD R8, R3, 0x4, R8 ;  /* 0x0000000403087824 */ /* 0x000fe200078e0208 */
[----:B------:R-:W-:Y:S01]  /*0940*/  SHF.R.S32.HI R3, RZ, 0x1f, R2 ;  /* 0x0000001fff037819 */ /* 0x000fe20000011402 */
[----:B------:R-:W-:Y:S01]  /*0950*/  @!UP0 UMOV UR6, 0x400 ;  /* 0x0000040000068882 */ /* 0x000fe20000000000 */
[----:B-----5:R-:W-:Y:S01]  /*0960*/  R2UR UR16, R4 ;  /* 0x00000000041072ca */ /* 0x020fe200000e0000 */
[----:B------:R-:W1:Y:S01]  /*0970*/  F2I.U32.TRUNC.NTZ R12, R12 ;  /* 0x0000000c000c7305 */ /* 0x000e62000020f000 */
[----:B------:R-:W-:Y:S01]  /*0980*/  LEA.HI R3, R3, R2, RZ, 0x2 ;  /* 0x0000000203037211 */ /* 0x000fe200078f10ff */
[C---:B------:R-:W-:Y:S01]  /*0990*/  IMAD.SHL.U32 R13, R8.reuse, 0x4, RZ ;  /* 0x00000004080d7824 */ /* 0x040fe200078e00ff */
[----:B------:R-:W-:Y:S01]  /*09a0*/  LEA.HI R0, R8, R8, RZ, 0x1 ;  /* 0x0000000808007211 */ /* 0x000fe200078f08ff */
[----:B------:R-:W-:Y:S01]  /*09b0*/  VOTEU.ALL UP1, P1 ;  /* 0x00000000003f7886 */ /* 0x000fe20000820000 */
[----:B------:R-:W-:Y:S01]  /*09c0*/  LOP3.LUT R3, R3, 0xfffffffc, RZ, 0xc0, !PT ;  /* 0xfffffffc03037812 */ /* 0x000fe200078ec0ff */
[----:B------:R-:W-:Y:S01]  /*09d0*/  VOTEU.ALL UP2, P1 ;  /* 0x00000000003f7886 */ /* 0x000fe20000840000 */
[----:B------:R-:W-:Y:S01]  /*09e0*/  LOP3.LUT R7, R0, 0xfffffffe, RZ, 0xc0, !PT ;  /* 0xfffffffe00077812 */ /* 0x000fe200078ec0ff */
[----:B------:R-:W-:Y:S01]  /*09f0*/  VOTEU.ALL UP3, P1 ;  /* 0x00000000003f7886 */ /* 0x000fe20000860000 */
[----:B------:R-:W2:Y:S01]  /*0a00*/  @!UP1 S2UR UR10, SR_CgaCtaId ;  /* 0x00000000000a99c3 */ /* 0x000ea20000008800 */
[----:B------:R-:W-:Y:S01]  /*0a10*/  IMAD.IADD R19, R2, 0x1, -R3 ;  /* 0x0000000102137824 */ /* 0x000fe200078e0a03 */
[----:B---3--:R-:W-:Y:S01]  /*0a20*/  I2FP.F32.U32 R0, R16 ;  /* 0x0000001000007245 */ /* 0x008fe20000201000 */
[C---:B------:R-:W-:Y:S01]  /*0a30*/  IMAD.IADD R7, R8.reuse, 0x1, -R7 ;  /* 0x0000000108077824 */ /* 0x040fe200078e0a07 */
[----:B------:R-:W-:Y:S01]  /*0a40*/  @!UP1 UMOV UR9, 0x400 ;  /* 0x0000040000099882 */ /* 0x000fe20000000000 */
[----:B------:R-:W-:Y:S01]  /*0a50*/  LOP3.LUT R13, R8, 0xc, R13, 0x78, !PT ;  /* 0x0000000c080d7812 */ /* 0x000fe200078e780d */
[----:B-1----:R-:W-:-:S02]  /*0a60*/  IMAD.MOV R9, RZ, RZ, -R12 ;  /* 0x000000ffff097224 */ /* 0x002fc400078e0a0c */
[----:B------:R-:W-:Y:S01]  /*0a70*/  FMUL R0, R0, UR4 ;  /* 0x0000000400007c20 */ /* 0x000fe20008400000 */
[----:B------:R-:W1:Y:S01]  /*0a80*/  LDC R2, c[0x0][0x140] ;  /* 0x00005000ff027b82 */ /* 0x000e620000000800 */
[----:B------:R-:W-:Y:S01]  /*0a90*/  UMOV UR4, 0x20 ;  /* 0x0000002000047882 */ /* 0x000fe20000000000 */
[----:B----4-:R-:W-:Y:S01]  /*0aa0*/  IMAD R26, R14, R9, UR12 ;  /* 0x0000000c0e1a7e24 */ /* 0x010fe2000f8e0209 */
[----:B------:R-:W-:-:S04]  /*0ab0*/  @!UP0 UIADD3 UR4, -UR4, 0x100000, URZ ;  /* 0x0010000004048890 */ /* 0x000fc8000fffe13f */
[----:B------:R-:W-:Y:S02]  /*0ac0*/  @!UP0 USHF.L.U32 UR5, UR4, 0xb, URZ ;  /* 0x0000000b04058899 */ /* 0x000fe4000800063f */
[----:B------:R-:W-:Y:S01]  /*0ad0*/  @!UP0 USHF.L.U32 UR4, UR4, 0x1, URZ ;  /* 0x0000000104048899 */ /* 0x000fe2000800063f */
[----:B------:R-:W-:Y:S01]  /*0ae0*/  ISETP.NE.AND P2, PT, R19, 0x3, PT ;  /* 0x000000031300780c */ /* 0x000fe20003f45270 */
[----:B------:R-:W3:Y:S01]  /*0af0*/  F2I.U32.TRUNC.NTZ R0, R0 ;  /* 0x0000000000007305 */ /* 0x000ee2000020f000 */
[----:B0-----:R-:W-:Y:S01]  /*0b00*/  @!UP0 ULEA UR8, UR7, UR6, 0x18 ;  /* 0x0000000607088291 */ /* 0x001fe2000f8ec03f */
[----:B------:R-:W-:Y:S01]  /*0b10*/  ISETP.NE.AND P3, PT, R7, R26, PT ;  /* 0x0000001a0700720c */ /* 0x000fe20003f65270 */
[----:B------:R-:W-:-:S04]  /*0b20*/  @!UP1 UIADD3 UR6, -UR11, 0x100000, URZ ;  /* 0x001000000b069890 */ /* 0x000fc8000fffe13f */
[----:B------:R-:W-:Y:S02]  /*0b30*/  @!UP1 USHF.L.U32 UR7, UR6, 0xb, URZ ;  /* 0x0000000b06079899 */ /* 0x000fe4000800063f */
[----:B------:R-:W-:Y:S01]  /*0b40*/  @!UP1 USHF.L.U32 UR6, UR6, 0x1, URZ ;  /* 0x0000000106069899 */ /* 0x000fe2000800063f */
[----:B------:R-:W-:Y:S01]  /*0b50*/  IMAD.MOV.U32 R7, RZ, RZ, 0x1 ;  /* 0x00000001ff077424 */ /* 0x000fe200078e00ff */
[----:B------:R-:W-:Y:S01]  /*0b60*/  VOTEU.ALL UP4, P1 ;  /* 0x00000000003f7886 */ /* 0x000fe20000880000 */
[----:B------:R-:W-:Y:S01]  /*0b70*/  VOTEU.ALL UP5, P1 ;  /* 0x00000000003f7886 */ /* 0x000fe200008a0000 */
[----:B------:R-:W-:Y:S01]  /*0b80*/  VOTEU.ALL UP0, P0 ;  /* 0x00000000003f7886 */ /* 0x000fe20000000000 */
[----:B--2---:R-:W-:Y:S01]  /*0b90*/  @!UP1 ULEA UR9, UR10, UR9, 0x18 ;  /* 0x000000090a099291 */ /* 0x004fe2000f8ec03f */
[----:B------:R-:W-:Y:S01]  /*0ba0*/  VOTEU.ALL UP1, P0 ;  /* 0x00000000003f7886 */ /* 0x000fe20000020000 */
[----:B------:R-:W-:Y:S01]  /*0bb0*/  ISETP.EQ.OR P0, PT, R19, RZ, !P2 ;  /* 0x000000ff1300720c */ /* 0x000fe20005702670 */
[----:B---3--:R-:W-:Y:S01]  /*0bc0*/  IMAD.MOV R29, RZ, RZ, -R0 ;  /* 0x000000ffff1d7224 */ /* 0x008fe200078e0a00 */
[----:B------:R-:W-:Y:S01]  /*0bd0*/  @P3 LEA.HI R0, R13, R13, RZ, 0x1 ;  /* 0x0000000d0d003211 */ /* 0x000fe200078f08ff */
[----:B------:R-:W0:Y:S02]  /*0be0*/  FENCE.VIEW.ASYNC.S ;  /* 0x00000000000073c6 */ /* 0x000e240000000000 */
[----:B0-----:R0:W2:Y:S01]  /*0bf0*/  @!UP0 SYNCS.EXCH.64 URZ, [UR8+0x250], UR4 ;  /* 0x00025004083f85b2 */ /* 0x0010a20008000100 */
[----:B------:R-:W-:Y:S01]  /*0c00*/  ISETP.EQ.AND P0, PT, R5, RZ, P0 ;  /* 0x000000ff0500720c */ /* 0x000fe20000702270 */
[----:B------:R-:W-:Y:S01]  /*0c10*/  IMAD R3, R25, R29, R16 ;  /* 0x0000001d19037224 */ /* 0x000fe200078e0210 */
[----:B-1----:R-:W-:-:S02]  /*0c20*/  ISETP.EQ.U32.AND P1, PT, R2, 0x1, PT ;  /* 0x000000010200780c */ /* 0x002fc40003f22070 */
[----:B------:R-:W-:Y:S02]  /*0c30*/  @P3 SHF.R.S32.HI R0, RZ, 0x1, R0 ;  /* 0x00000001ff003819 */ /* 0x000fe40000011400 */
[----:B------:R-:W-:Y:S02]  /*0c40*/  SEL R6, RZ, 0x1, !P0 ;  /* 0x00000001ff067807 */ /* 0x000fe40004000000 */
[----:B------:R-:W-:Y:S02]  /*0c50*/  @P3 ISETP.NE.AND P5, PT, R0, R3, PT ;  /* 0x000000030000320c */ /* 0x000fe40003fa5270 */
[----:B------:R-:W-:Y:S02]  /*0c60*/  ISETP.NE.AND P2, PT, R5, RZ, PT ;  /* 0x000000ff0500720c */ /* 0x000fe40003f45270 */
[----:B------:R-:W-:Y:S02]  /*0c70*/  SEL R6, R6, 0x2, P4 ;  /* 0x0000000206067807 */ /* 0x000fe40002000000 */
[----:B------:R-:W-:Y:S01]  /*0c80*/  @P3 SEL R7, RZ, 0x1, P5 ;  /* 0x00000001ff073807 */ /* 0x000fe20002800000 */
[----:B------:R0:W1:Y:S01]  /*0c90*/  @!UP1 SYNCS.EXCH.64 URZ, [UR8+0x258], UR4 ;  /* 0x00025804083f95b2 */ /* 0x0000620008000100 */
[----:B------:R-:W-:Y:S01]  /*0ca0*/  NOP ;  /* 0x0000000000007918 */ /* 0x000fe20000000000 */
[----:B------:R0:W3:Y:S01]  /*0cb0*/  @!UP2 SYNCS.EXCH.64 URZ, [UR9+0x230], UR6 ;  /* 0x00023006093fa5b2 */ /* 0x0000e20008000100 */
[----:B------:R0:W4:Y:S01]  /*0cc0*/  @!UP3 SYNCS.EXCH.64 URZ, [UR9+0x238], UR6 ;  /* 0x00023806093fb5b2 */ /* 0x0001220008000100 */
[----:B------:R0:W0:Y:S01]  /*0cd0*/  @!UP4 SYNCS.EXCH.64 URZ, [UR9+0x240], UR6 ;  /* 0x00024006093fc5b2 */ /* 0x0000220008000100 */
[----:B------:R0:W0:Y:S01]  /*0ce0*/  @!UP5 SYNCS.EXCH.64 URZ, [UR9+0x248], UR6 ;  /* 0x00024806093fd5b2 */ /* 0x0000220008000100 */
[----:B------:R-:W-:Y:S01]  /*0cf0*/  NOP ;  /* 0x0000000000007918 */ /* 0x000fe20000000000 */
[----:B--2---:R-:W-:Y:S05]  /*0d00*/  @!P1 BRA `(.L_x_4) ;  /* 0x0000000000089947 */ /* 0x004fea0003800000 */
[----:B01-34-:R-:W-:Y:S01]  /*0d10*/  UCGABAR_ARV ;  /* 0x00000000000079c7 */ /* 0x01bfe20008000000 */
[----:B------:R-:W-:Y:S05]  /*0d20*/  BRA `(.L_x_5) ;  /* 0x0000000000047947 */ /* 0x000fea0003800000 */
.L_x_4:
[----:B01-34-:R-:W-:Y:S01]  /*0d30*/  NOP ;  /* 0x0000000000007918 */ /* 0x01bfe20000000000 */
.L_x_5:
[----:B------:R-:W-:Y:S01]  /*0d40*/  ULDC.64 UR4, c[0x0][0x698] ;  /* 0x0001a60000047ab9 */ /* 0x000fe20000000a00 */
[----:B------:R-:W-:Y:S01]  /*0d50*/  ULDC.64 UR22, c[0x0][0x208] ;  /* 0x0000820000167ab9 */ /* 0x000fe20000000a00 */
[----:B------:R-:W-:-:S04]  /*0d60*/  ISETP.NE.U32.AND P0, PT, RZ, UR4, PT ;  /* 0x00000004ff007c0c */ /* 0x000fc8000bf05070 */
[----:B------:R-:W-:-:S13]  /*0d70*/  ISETP.NE.AND.EX P0, PT, RZ, UR5, PT, P0 ;  /* 0x00000005ff007c0c */ /* 0x000fda000bf05300 */
[----:B------:R-:W-:Y:S05]  /*0d80*/  @!P0 BRA `(.L_x_6) ;  /* 0x00000000001c8947 */ /* 0x000fea0003800000 */
[----:B------:R-:W0:Y:S02]  /*0d90*/  LDC.64 R2, c[0x0][0x698] ;  /* 0x0001a600ff027b82 */ /* 0x000e240000000a00 */
[----:B0-----:R-:W2:Y:S02]  /*0da0*/  LDG.E.64 R2, desc[UR22][R2.64] ;  /* 0x0000001602027981 */ /* 0x001ea4000c1e1b00 */
[----:B--2---:R-:W-:-:S04]  /*0db0*/  ISETP.NE.U32.AND P0, PT, R2, RZ, PT ;  /* 0x000000ff0200720c */ /* 0x004fc80003f05070 */
[----:B------:R-:W-:-:S13]  /*0dc0*/  ISETP.NE.AND.EX P0, PT, R3, RZ, PT, P0 ;  /* 0x000000ff0300720c */ /* 0x000fda0003f05300 */
[----:B------:R-:W-:Y:S05]  /*0dd0*/  @!P0 BRA `(.L_x_6) ;  /* 0x0000000000088947 */ /* 0x000fea0003800000 */
[----:B------:R0:W5:Y:S01]  /*0de0*/  LD.E R14, desc[UR22][R2.64] ;  /* 0x00000016020e7980 */ /* 0x000162000c101900 */
[----:B------:R-:W-:Y:S05]  /*0df0*/  BRA `(.L_x_7) ;  /* 0x0000000000207947 */ /* 0x000fea0003800000 */
.L_x_6:
[----:B------:R-:W-:Y:S02]  /*0e00*/  ULDC.64 UR4, c[0x0][0x688] ;  /* 0x0001a20000047ab9 */ /* 0x000fe40000000a00 */
[----:B------:R-:W-:-:S04]  /*0e10*/  ISETP.NE.U32.AND P0, PT, RZ, UR4, PT ;  /* 0x00000004ff007c0c */ /* 0x000fc8000bf05070 */
[----:B------:R-:W-:-:S13]  /*0e20*/  ISETP.NE.AND.EX P0, PT, RZ, UR5, PT, P0 ;  /* 0x00000005ff007c0c */ /* 0x000fda000bf05300 */
[----:B------:R-:W-:Y:S05]  /*0e30*/  @!P0 BRA `(.L_x_8) ;  /* 0x00000000000c8947 */ /* 0x000fea0003800000 */
[----:B------:R-:W0:Y:S02]  /*0e40*/  LDC.64 R14, c[0x0][0x688] ;  /* 0x0001a200ff0e7b82 */ /* 0x000e240000000a00 */
[----:B0-----:R1:W5:Y:S01]  /*0e50*/  LDG.E R14, desc[UR22][R14.64] ;  /* 0x000000160e0e7981 */ /* 0x001362000c1e1900 */
[----:B------:R-:W-:Y:S05]  /*0e60*/  BRA `(.L_x_7) ;  /* 0x0000000000047947 */ /* 0x000fea0003800000 */
.L_x_8:
[----:B------:R-:W2:Y:S02]  /*0e70*/  LDC R14, c[0x0][0x680] ;  /* 0x0001a000ff0e7b82 */ /* 0x000ea40000000800 */
.L_x_7:
[----:B------:R-:W-:Y:S02]  /*0e80*/  ULDC.64 UR4, c[0x0][0x6a0] ;  /* 0x0001a80000047ab9 */ /* 0x000fe40000000a00 */
[----:B------:R-:W-:-:S04]  /*0e90*/  ISETP.NE.U32.AND P0, PT, RZ, UR4, PT ;  /* 0x00000004ff007c0c */ /* 0x000fc8000bf05070 */
[----:B------:R-:W-:-:S13]  /*0ea0*/  ISETP.NE.AND.EX P0, PT, RZ, UR5, PT, P0 ;  /* 0x00000005ff007c0c */ /* 0x000fda000bf05300 */
[----:B------:R-:W-:Y:S05]  /*0eb0*/  @!P0 BRA `(.L_x_9) ;  /* 0x00000000001c8947 */ /* 0x000fea0003800000 */
[----:B0-----:R-:W0:Y:S02]  /*0ec0*/  LDC.64 R2, c[0x0][0x6a0] ;  /* 0x0001a800ff027b82 */ /* 0x001e240000000a00 */
[----:B0-----:R-:W3:Y:S02]  /*0ed0*/  LDG.E.64 R2, desc[UR22][R2.64] ;  /* 0x0000001602027981 */ /* 0x001ee4000c1e1b00 */
[----:B---3--:R-:W-:-:S04]  /*0ee0*/  ISETP.NE.U32.AND P0, PT, R2, RZ, PT ;  /* 0x000000ff0200720c */ /* 0x008fc80003f05070 */
[----:B------:R-:W-:-:S13]  /*0ef0*/  ISETP.NE.AND.EX P0, PT, R3, RZ, PT, P0 ;  /* 0x000000ff0300720c */ /* 0x000fda0003f05300 */
[----:B------:R-:W-:Y:S05]  /*0f00*/  @!P0 BRA `(.L_x_9) ;  /* 0x0000000000088947 */ /* 0x000fea0003800000 */
[----:B-1----:R0:W5:Y:S01]  /*0f10*/  LD.E R15, desc[UR22][R2.64] ;  /* 0x00000016020f7980 */ /* 0x002162000c101900 */
[----:B------:R-:W-:Y:S05]  /*0f20*/  BRA `(.L_x_10) ;  /* 0x0000000000207947 */ /* 0x000fea0003800000 */
.L_x_9:
[----:B------:R-:W-:Y:S02]  /*0f30*/  ULDC.64 UR4, c[0x0][0x690] ;  /* 0x0001a40000047ab9 */ /* 0x000fe40000000a00 */
[----:B------:R-:W-:-:S04]  /*0f40*/  ISETP.NE.U32.AND P0, PT, RZ, UR4, PT ;  /* 0x00000004ff007c0c */ /* 0x000fc8000bf05070 */
[----:B------:R-:W-:-:S13]  /*0f50*/  ISETP.NE.AND.EX P0, PT, RZ, UR5, PT, P0 ;  /* 0x00000005ff007c0c */ /* 0x000fda000bf05300 */
[----:B------:R-:W-:Y:S05]  /*0f60*/  @!P0 BRA `(.L_x_11) ;  /* 0x00000000000c8947 */ /* 0x000fea0003800000 */
[----:B0-----:R-:W1:Y:S02]  /*0f70*/  LDC.64 R2, c[0x0][0x690] ;  /* 0x0001a400ff027b82 */ /* 0x001e640000000a00 */
[----:B-1----:R1:W5:Y:S01]  /*0f80*/  LDG.E R15, desc[UR22][R2.64] ;  /* 0x00000016020f7981 */ /* 0x002362000c1e1900 */
[----:B------:R-:W-:Y:S05]  /*0f90*/  BRA `(.L_x_10) ;  /* 0x0000000000047947 */ /* 0x000fea0003800000 */
.L_x_11:
[----:B-1----:R-:W3:Y:S02]  /*0fa0*/  LDC R15, c[0x0][0x684] ;  /* 0x0001a100ff0f7b82 */ /* 0x002ee40000000800 */
.L_x_10:
[----:B------:R-:W4:Y:S01]  /*0fb0*/  LDC R0, c[0x0][0x75c] ;  /* 0x0001d700ff007b82 */ /* 0x000f220000000800 */
[----:B------:R-:W-:Y:S01]  /*0fc0*/  ULDC UR8, c[0x0][0x604] ;  /* 0x0001810000087ab9 */ /* 0x000fe20000000800 */
[----:B------:R-:W-:Y:S01]  /*0fd0*/  ISETP.NE.AND P0, PT, R5, 0x2, PT ;  /* 0x000000020500780c */ /* 0x000fe20003f05270 */
[----:B------:R-:W-:Y:S01]  /*0fe0*/  UIADD3 UR8, UR8, 0x1f, URZ ;  /* 0x0000001f08087890 */ /* 0x000fe2000fffe03f */
[----:B------:R-:W-:Y:S01]  /*0ff0*/  IMAD.U32 R4, RZ, RZ, UR12 ;  /* 0x0000000cff047e24 */ /* 0x000fe2000f8e00ff */
[----:B------:R-:W-:Y:S01]  /*1000*/  UMOV UR5, URZ ;  /* 0x0000003f00057c82 */ /* 0x000fe20008000000 */
[----:B------:R-:W-:Y:S01]  /*1010*/  UMOV UR4, URZ ;  /* 0x0000003f00047c82 */ /* 0x000fe20008000000 */
[----:B------:R-:W-:Y:S01]  /*1020*/  USHF.R.S32.HI UR9, URZ, 0x1f, UR8 ;  /* 0x0000001f3f097899 */ /* 0x000fe20008011408 */
[----:B------:R-:W-:-:S03]  /*1030*/  ULDC.64 UR10, c[0x0][0x750] ;  /* 0x0001d400000a7ab9 */ /* 0x000fc60000000a00 */
[----:B------:R-:W-:Y:S01]  /*1040*/  ULEA.HI UR9, UR9, UR8, URZ, 0x5 ;  /* 0x0000000809097291 */ /* 0x000fe2000f8f283f */
[----:B----4-:R-:W-:-:S13]  /*1050*/  ISETP.NE.AND P4, PT, R0, 0x1, PT ;  /* 0x000000010000780c */ /* 0x010fda0003f85270 */
[----:B01----:R-:W0:Y:S01]  /*1060*/  @P4 LDC R3, c[0x0][0x10] ;  /* 0x00000400ff034b82 */ /* 0x003e220000000800 */
[----:B------:R-:W-:Y:S02]  /*1070*/  @P4 IMAD.MOV.U32 R17, RZ, RZ, RZ ;  /* 0x000000ffff114224 */ /* 0x000fe400078e00ff */
[----:B------:R-:W-:-:S05]  /*1080*/  @P4 IMAD.MOV.U32 R5, RZ, RZ, RZ ;  /* 0x000000ffff054224 */ /* 0x000fca00078e00ff */
[----:B------:R-:W1:Y:S01]  /*1090*/  @!P4 LDC R9, c[0x0][0xc] ;  /* 0x00000300ff09cb82 */ /* 0x000e620000000800 */
[----:B------:R-:W-:Y:S01]  /*10a0*/  ULDC UR6, c[0x0][0xc] ;  /* 0x0000030000067ab9 */ /* 0x000fe20000000800 */
[----:B------:R-:W-:Y:S02]  /*10b0*/  ULDC UR7, c[0x0][0x10] ;  /* 0x0000040000077ab9 */ /* 0x000fe40000000800 */
[----:B------:R-:W-:-:S04]  /*10c0*/  UIMAD.WIDE.U32 UR6, UR6, UR7, URZ ;  /* 0x00000007060672a5 */ /* 0x000fc8000f8e003f */
[----:B------:R-:W4:Y:S01]  /*10d0*/  LDC R8, c[0x0][0x14] ;  /* 0x00000500ff087b82 */ /* 0x000f220000000800 */
[----:B0-----:R-:W-:-:S04]  /*10e0*/  @P4 IMAD.WIDE.U32 R2, R3, UR12, R16 ;  /* 0x0000000c03024c25 */ /* 0x001fc8000f8e0010 */
[----:B------:R-:W-:Y:S02]  /*10f0*/  @P4 IMAD.IADD R3, R3, 0x1, R5 ;  /* 0x0000000103034824 */ /* 0x000fe400078e0205 */
[----:B------:R-:W-:Y:S02]  /*1100*/  IMAD.MOV.U32 R5, RZ, RZ, RZ ;  /* 0x000000ffff057224 */ /* 0x000fe400078e00ff */
[----:B-1----:R-:W-:-:S04]  /*1110*/  @!P4 IMAD.WIDE.U32 R4, R16, R9, R4 ;  /* 0x000000091004c225 */ /* 0x002fc800078e0004 */
[----:B------:R-:W-:Y:S02]  /*1120*/  @!P4 IMAD.MOV.U32 R2, RZ, RZ, R4 ;  /* 0x000000ffff02c224 */ /* 0x000fe400078e0004 */
[C---:B----4-:R-:W-:Y:S02]  /*1130*/  IMAD R21, R8.reuse, UR7, RZ ;  /* 0x0000000708157c24 */ /* 0x050fe4000f8e02ff */
[----:B------:R-:W-:Y:S01]  /*1140*/  IMAD.WIDE.U32 R8, R8, UR6, RZ ;  /* 0x0000000608087c25 */ /* 0x000fe2000f8e00ff */
[----:B------:R-:W-:-:S03]  /*1150*/  USHF.R.S32.HI UR6, URZ, 0x5, UR9 ;  /* 0x000000053f067899 */ /* 0x000fc60008011409 */
[----:B------:R-:W-:Y:S02]  /*1160*/  @!P4 IMAD.MOV.U32 R3, RZ, RZ, R5 ;  /* 0x000000ffff03c224 */ /* 0x000fe400078e0005 */
[----:B------:R-:W-:Y:S01]  /*1170*/  IMAD.IADD R12, R9, 0x1, R21 ;  /* 0x00000001090c7824 */ /* 0x000fe200078e0215 */
[----:B------:R-:W-:Y:S06]  /*1180*/  @P0 BRA `(.L_x_12) ;  /* 0x0000000000200947 */ /* 0x000fec0003800000 */
[----:B------:R-:W-:Y:S01]  /*1190*/  UISETP.GE.U32.AND UP0, UPT, UR6, 0x22, UPT ;  /* 0x000000220600788c */ /* 0x000fe2000bf06070 */
[----:B------:R-:W-:Y:S01]  /*11a0*/  IADD3 R2, P0, R2, R8, RZ ;  /* 0x0000000802027210 */ /* 0x000fe20007f1e0ff */
[----:B------:R-:W-:-:S04]  /*11b0*/  UIMAD.WIDE.U32 UR4, UR6, -0xf0f0f0f, URZ ;  /* 0xf0f0f0f1060478a5 */ /* 0x000fc8000f8e003f */
[----:B------:R-:W-:Y:S01]  /*11c0*/  USHF.R.U32.HI UR5, URZ, 0x5, UR5 ;  /* 0x000000053f057899 */ /* 0x000fe20008011605 */
[----:B------:R-:W-:Y:S02]  /*11d0*/  IMAD.X R3, R12, 0x1, R3, P0 ;  /* 0x000000010c037824 */ /* 0x000fe400000e0603 */
[----:B------:R-:W-:Y:S02]  /*11e0*/  UMOV UR4, URZ ;  /* 0x0000003f00047c82 */ /* 0x000fe40008000000 */
[----:B------:R-:W-:Y:S02]  /*11f0*/  @UP0 ULOP3.LUT UR4, UR5, 0x1, URZ, 0xc0, !UPT ;  /* 0x0000000105040892 */ /* 0x000fe4000f8ec03f */
[----:B------:R-:W-:-:S12]  /*1200*/  UIMAD UR5, UR5, -0x22, UR6 ;  /* 0xffffffde050578a4 */ /* 0x000fd8000f8e0206 */
.L_x_12:
[----:B------:R-:W-:Y:S01]  /*1210*/  ISETP.GE.U32.AND P0, PT, R2, UR10, PT ;  /* 0x0000000a02007c0c */ /* 0x000fe2000bf06070 */
[----:B------:R-:W-:Y:S01]  /*1220*/  IMAD.MOV.U32 R0, RZ, RZ, -0x1 ;  /* 0xffffffffff007424 */ /* 0x000fe200078e00ff */
[----:B------:R-:W-:Y:S01]  /*1230*/  PRMT R20, RZ, 0x7610, R20 ;  /* 0x00007610ff147816 */ /* 0x000fe20000000014 */
[----:B------:R-:W-:Y:S01]  /*1240*/  IMAD.MOV.U32 R4, RZ, RZ, -0x1 ;  /* 0xffffffffff047424 */ /* 0x000fe200078e00ff */
[----:B------:R-:W-:Y:S01]  /*1250*/  ISETP.GE.U32.AND.EX P0, PT, R3, UR11, PT, P0 ;  /* 0x0000000b03007c0c */ /* 0x000fe2000bf06100 */
[----:B------:R-:W-:-:S12]  /*1260*/  IMAD.MOV.U32 R5, RZ, RZ, -0x1 ;  /* 0xffffffffff057424 */ /* 0x000fd800078e00ff */
[----:B------:R-:W-:Y:S05]  /*1270*/  @P0 BRA `(.L_x_13) ;  /* 0x0000000400240947 */ /* 0x000fea0003800000 */
[----:B------:R-:W0:Y:S01]  /*1280*/  LDC.64 R30, c[0x0][0x728] ;  /* 0x0001ca00ff1e7b82 */ /* 0x000e220000000a00 */
[----:B------:R-:W-:Y:S02]  /*1290*/  IMAD.MOV.U32 R4, RZ, RZ, R2 ;  /* 0x000000ffff047224 */ /* 0x000fe400078e0002 */
[----:B------:R-:W-:-:S05]  /*12a0*/  IMAD.MOV.U32 R5, RZ, RZ, R3 ;  /* 0x000000ffff057224 */ /* 0x000fca00078e0003 */
[----:B------:R-:W1:Y:S08]  /*12b0*/  LDC R0, c[0x0][0x730] ;  /* 0x0001cc00ff007b82 */ /* 0x000e700000000800 */
[----:B------:R-:W4:Y:S01]  /*12c0*/  LDC.64 R32, c[0x0][0x720] ;  /* 0x0001c800ff207b82 */ /* 0x000f220000000a00 */
[----:B0-----:R-:W-:-:S04]  /*12d0*/  ISETP.NE.U32.AND P0, PT, R30, RZ, PT ;  /* 0x000000ff1e00720c */ /* 0x001fc80003f05070 */
[----:B------:R-:W-:-:S13]  /*12e0*/  ISETP.NE.AND.EX P0, PT, R31, RZ, PT, P0 ;  /* 0x000000ff1f00720c */ /* 0x000fda0003f05300 */
[----:B-1--4-:R-:W-:Y:S05]  /*12f0*/  @!P0 BRA `(.L_x_14) ;  /* 0x0000000000288947 */ /* 0x012fea0003800000 */
[----:B------:R-:W0:Y:S02]  /*1300*/  LDC R23, c[0x0][0x734] ;  /* 0x0001cd00ff177b82 */ /* 0x000e240000000800 */
[----:B0-----:R-:W-:-:S05]  /*1310*/  IADD3 R23, P0, R2, R23, RZ ;  /* 0x0000001702177210 */ /* 0x001fca0007f1e0ff */
[----:B------:R-:W-:-:S04]  /*1320*/  IMAD.X R27, RZ, RZ, R3, P0 ;  /* 0x000000ffff1b7224 */ /* 0x000fc800000e0603 */
[----:B------:R-:W-:-:S04]  /*1330*/  IMAD.WIDE.U32 R4, R27, R30, RZ ;  /* 0x0000001e1b047225 */ /* 0x000fc800078e00ff */
[----:B------:R-:W-:-:S04]  /*1340*/  IMAD.WIDE.U32 R20, P0, R23, R31, R4 ;  /* 0x0000001f17147225 */ /* 0x000fc80007800004 */
[----:B------:R-:W-:-:S04]  /*1350*/  IMAD.WIDE.U32 R4, R23, R30, RZ ;  /* 0x0000001e17047225 */ /* 0x000fc800078e00ff */
[----:B------:R-:W-:Y:S01]  /*1360*/  IMAD.X R23, RZ, RZ, RZ, P0 ;  /* 0x000000ffff177224 */ /* 0x000fe200000e06ff */
[----:B------:R-:W-:Y:S01]  /*1370*/  IADD3 RZ, P0, R5, R20, RZ ;  /* 0x0000001405ff7210 */ /* 0x000fe20007f1e0ff */
[----:B------:R-:W-:-:S04]  /*1380*/  IMAD.MOV.U32 R22, RZ, RZ, R21 ;  /* 0x000000ffff167224 */ /* 0x000fc800078e0015 */
[----:B------:R-:W-:-:S08]  /*1390*/  IMAD.WIDE.U32.X R4, R27, R31, R22, P0 ;  /* 0x0000001f1b047225 */ /* 0x000fd000000e0416 */
.L_x_14:
[----:B------:R-:W0:Y:S01]  /*13a0*/  LDC.64 R36, c[0x0][0x740] ;  /* 0x0001d000ff247b82 */ /* 0x000e220000000a00 */
[-CC-:B------:R-:W-:Y:S02]  /*13b0*/  SHF.R.U64 R38, R4, R0.reuse, R5.reuse ;  /* 0x0000000004267219 */ /* 0x180fe40000001205 */
[----:B------:R-:W-:Y:S02]  /*13c0*/  SHF.R.U32.HI R0, RZ, R0, R5 ;  /* 0x00000000ff007219 */ /* 0x000fe40000011605 */
[----:B------:R-:W-:-:S03]  /*13d0*/  IADD3 R21, P0, RZ, -R38, RZ ;  /* 0x80000026ff157210 */ /* 0x000fc60007f1e0ff */
[----:B------:R-:W1:Y:S02]  /*13e0*/  LDC R20, c[0x0][0x718] ;  /* 0x0001c600ff147b82 */ /* 0x000e640000000800 */
[----:B------:R-:W-:-:S04]  /*13f0*/  IMAD.X R5, RZ, RZ, ~R0, P0 ;  /* 0x000000ffff057224 */ /* 0x000fc800000e0e00 */
[-C--:B------:R-:W-:Y:S02]  /*1400*/  IMAD R0, R5, R32.reuse, RZ ;  /* 0x0000002005007224 */ /* 0x080fe400078e02ff */
[----:B------:R-:W4:Y:S01]  /*1410*/  LDC R22, c[0x0][0x708] ;  /* 0x0001c200ff167b82 */ /* 0x000f220000000800 */
[----:B------:R-:W-:-:S04]  /*1420*/  IMAD.WIDE.U32 R4, R21, R32, R2 ;  /* 0x0000002015047225 */ /* 0x000fc800078e0002 */
[----:B------:R-:W-:Y:S02]  /*1430*/  IMAD R21, R21, R33, R0 ;  /* 0x0000002115157224 */ /* 0x000fe400078e0200 */
[----:B------:R-:W-:Y:S01]  /*1440*/  IMAD.MOV.U32 R0, RZ, RZ, -0x1 ;  /* 0xffffffffff007424 */ /* 0x000fe200078e00ff */
[----:B------:R-:W2:Y:S01]  /*1450*/  LDC R35, c[0x0][0x758] ;  /* 0x0001d600ff237b82 */ /* 0x000ea20000000800 */
[----:B------:R-:W-:Y:S01]  /*1460*/  IMAD.IADD R5, R5, 0x1, R21 ;  /* 0x0000000105057824 */ /* 0x000fe200078e0215 */
[----:B0-----:R-:W-:Y:S01]  /*1470*/  ISETP.NE.U32.AND P0, PT, R36, RZ, PT ;  /* 0x000000ff2400720c */ /* 0x001fe20003f05070 */
[----:B------:R-:W-:-:S03]  /*1480*/  IMAD.MOV.U32 R32, RZ, RZ, 0x1 ;  /* 0x00000001ff207424 */ /* 0x000fc600078e00ff */
[----:B------:R-:W-:Y:S02]  /*1490*/  ISETP.NE.AND.EX P0, PT, R37, RZ, PT, P0 ;  /* 0x000000ff2500720c */ /* 0x000fe40003f05300 */
[----:B------:R-:W0:Y:S01]  /*14a0*/  LDC R31, c[0x0][0x700] ;  /* 0x0001c000ff1f7b82 */ /* 0x000e220000000800 */
[-CC-:B-1----:R-:W-:Y:S02]  /*14b0*/  SHF.R.U64 R28, R4, R20.reuse, R5.reuse ;  /* 0x00000014041c7219 */ /* 0x182fe40000001205 */
[----:B------:R-:W-:-:S05]  /*14c0*/  SHF.R.U32.HI R5, RZ, R20, R5 ;  /* 0x00000014ff057219 */ /* 0x000fca0000011605 */
[----:B------:R-:W1:Y:S01]  /*14d0*/  LDC R30, c[0x0][0x748] ;  /* 0x0001d200ff1e7b82 */ /* 0x000e620000000800 */
[-CC-:B----4-:R-:W-:Y:S02]  /*14e0*/  SHF.R.U64 R39, R28, R22.reuse, R5.reuse ;  /* 0x000000161c277219 */ /* 0x190fe40000001205 */
[----:B------:R-:W-:-:S05]  /*14f0*/  SHF.R.U32.HI R4, RZ, R22, R5 ;  /* 0x00000016ff047219 */ /* 0x000fca0000011605 */
[----:B------:R-:W4:Y:S01]  /*1500*/  LDC R33, c[0x0][0x738] ;  /* 0x0001ce00ff217b82 */ /* 0x000f220000000800 */
[-CC-:B--2---:R-:W-:Y:S02]  /*1510*/  SHF.R.U64 R40, R39, R35.reuse, R4.reuse ;  /* 0x0000002327287219 */ /* 0x184fe40000001204 */
[-C--:B------:R-:W-:Y:S02]  /*1520*/  SHF.L.U32 R0, R0, R35.reuse, RZ ;  /* 0x0000002300007219 */ /* 0x080fe400000006ff */
[----:B------:R-:W-:Y:S01]  /*1530*/  SHF.R.U32.HI R5, RZ, R35, R4 ;  /* 0x00000023ff057219 */ /* 0x000fe20000011604 */
[----:B------:R-:W-:Y:S01]  /*1540*/  IMAD.MOV.U32 R4, RZ, RZ, R40 ;  /* 0x000000ffff047224 */ /* 0x000fe200078e0028 */
[----:B------:R-:W-:Y:S01]  /*1550*/  LOP3.LUT R24, RZ, R0, RZ, 0x33, !PT ;  /* 0x00000000ff187212 */ /* 0x000fe200078e33ff */
[----:B------:R-:W2:Y:S01]  /*1560*/  LDC R34, c[0x0][0x710] ;  /* 0x0001c400ff227b82 */ /* 0x000ea20000000800 */
[----:B------:R-:W-:Y:S05]  /*1570*/  @!P0 BRA `(.L_x_15) ;  /* 0x0000000000288947 */ /* 0x000fea0003800000 */
[----:B------:R-:W3:Y:S02]  /*1580*/  LDC R23, c[0x0][0x74c] ;  /* 0x0001d300ff177b82 */ /* 0x000ee40000000800 */
[----:B---3--:R-:W-:-:S05]  /*1590*/  IADD3 R23, P0, R40, R23, RZ ;  /* 0x0000001728177210 */ /* 0x008fca0007f1e0ff */
        /* <DEDUP_REMOVED lines=8> */
.L_x_15:
[----:B-1----:R-:W-:Y:S01]  /*1620*/  SHF.R.U64 R4, R4, R30, R5 ;  /* 0x0000001e04047219 */ /* 0x002fe20000001205 */
[----:B0-----:R-:W-:Y:S01]  /*1630*/  VIADD R17, R31, 0xffffffff ;  /* 0xffffffff1f117836 */ /* 0x001fe20000000000 */
[----:B------:R-:W-:Y:S01]  /*1640*/  SHF.L.U32 R0, R32, R35, RZ ;  /* 0x0000002320007219 */ /* 0x000fe200000006ff */
[----:B------:R-:W-:Y:S01]  /*1650*/  @P4 IMAD R26, R25, R29, R16 ;  /* 0x0000001d191a4224 */ /* 0x000fe200078e0210 */
[----:B------:R-:W-:Y:S01]  /*1660*/  LOP3.LUT R5, R39, R24, RZ, 0xc0, !PT ;  /* 0x0000001827057212 */ /* 0x000fe200078ec0ff */
[----:B------:R-:W-:Y:S01]  /*1670*/  IMAD.MOV R20, RZ, RZ, -R4 ;  /* 0x000000ffff147224 */ /* 0x000fe200078e0a04 */
[----:B------:R-:W-:-:S03]  /*1680*/  LOP3.LUT R17, R28, R17, RZ, 0xc0, !PT ;  /* 0x000000111c117212 */ /* 0x000fc600078ec0ff */
[----:B------:R-:W-:Y:S02]  /*1690*/  IMAD R5, R0, R4, R5 ;  /* 0x0000000400057224 */ /* 0x000fe400078e0205 */
[----:B----4-:R-:W-:Y:S02]  /*16a0*/  IMAD R4, R20, R33, R40 ;  /* 0x0000002114047224 */ /* 0x010fe400078e0228 */
[----:B--2---:R-:W-:Y:S02]  /*16b0*/  IMAD R0, R5, R34, R26 ;  /* 0x0000002205007224 */ /* 0x004fe400078e021a */
[----:B------:R-:W-:Y:S02]  /*16c0*/  IMAD R5, R4, R31, R17 ;  /* 0x0000001f04057224 */ /* 0x000fe400078e0211 */
[----:B------:R-:W-:-:S03]  /*16d0*/  IMAD.MOV.U32 R20, RZ, RZ, 0x1 ;  /* 0x00000001ff147424 */ /* 0x000fc600078e00ff */
[----:B------:R-:W-:Y:S02]  /*16e0*/  SEL R4, R5, R0, !P4 ;  /* 0x0000000005047207 */ /* 0x000fe40006000000 */
[----:B------:R-:W-:Y:S01]  /*16f0*/  SEL R0, R0, R5, !P4 ;  /* 0x0000000500007207 */ /* 0x000fe20006000000 */
[----:B------:R-:W-:-:S07]  /*1700*/  IMAD.MOV.U32 R5, RZ, RZ, R38 ;  /* 0x000000ffff057224 */ /* 0x000fce00078e0026 */
.L_x_13:
[----:B------:R-:W-:Y:S05]  /*1710*/  @!P1 BRA `(.L_x_16) ;  /* 0x00000000000c9947 */ /* 0x000fea0003800000 */
[----:B------:R-:W-:Y:S01]  /*1720*/  UCGABAR_WAIT ;  /* 0x0000000000007dc7 */ /* 0x000fe20008000000 */
[----:B------:R-:W-:Y:S01]  /*1730*/  CCTL.IVALL ;  /* 0x00000000ff00798f */ /* 0x000fe20002000000 */
[----:B------:R-:W-:Y:S05]  /*1740*/  BRA `(.L_x_17) ;  /* 0x0000000000047947 */ /* 0x000fea0003800000 */
.L_x_16:
[----:B------:R-:W-:Y:S06]  /*1750*/  BAR.SYNC.DEFER_BLOCKING 0x0 ;  /* 0x0000000000007b1d */ /* 0x000fec0000010000 */
.L_x_17:
[----:B------:R-:W-:Y:S05]  /*1760*/  @!P2 BRA `(.L_x_18) ;  /* 0x000000380000a947 */ /* 0x000fea0003800000 */
[----:B------:R-:W-:-:S13]  /*1770*/  ISETP.GT.U32.AND P0, PT, R41, 0x1, PT ;  /* 0x000000012900780c */ /* 0x000fda0003f04070 */
[----:B------:R-:W-:Y:S05]  /*1780*/  @P0 EXIT ;  /* 0x000000000000094d */ /* 0x000fea0003800000 */
.L_x_19:
[----:B------:R-:W-:-:S08]  /*1790*/  NOP ;  /* 0x0000000000007918 */ /* 0x000fd00000000000 */
[----:B------:R-:W0:Y:S02]  /*17a0*/  USETMAXREG.TRY_ALLOC.CTAPOOL UP0, 0xe8 ;  /* 0x000000e8000079c8 */ /* 0x000e240008000600 */
[----:B0-----:R-:W-:-:S13]  /*17b0*/  PLOP3.LUT P0, PT, PT, PT, UP0, 0x80, 0x0 ;  /* 0x000000000000781c */ /* 0x001fda0003f0f008 */
[----:B------:R-:W-:Y:S05]  /*17c0*/  @!P0 BRA `(.L_x_19) ;  /* 0xfffffffc00f08947 */ /* 0x000fea000383ffff */
[----:B------:R-:W-:-:S13]  /*17d0*/  LOP3.LUT P0, RZ, R20, 0xff, RZ, 0xc0, !PT ;  /* 0x000000ff14ff7812 */ /* 0x000fda000780c0ff */
[----:B------:R-:W-:Y:S05]  /*17e0*/  @!P0 EXIT ;  /* 0x000000000000894d */ /* 0x000fea0003800000 */
[CC--:B------:R-:W-:Y:S01]  /*17f0*/  LEA.HI R17, R18.reuse, R11.reuse, RZ, 0x2 ;  /* 0x0000000b12117211 */ /* 0x0c0fe200078f10ff */
[----:B------:R-:W0:Y:S01]  /*1800*/  S2UR UR8, SR_CgaCtaId ;  /* 0x00000000000879c3 */ /* 0x000e220000008800 */
[-C--:B------:R-:W-:Y:S01]  /*1810*/  LEA.HI R10, R11, R11.reuse, RZ, 0x1 ;  /* 0x0000000b0b0a7211 */ /* 0x080fe200078f08ff */
[----:B------:R-:W-:Y:S01]  /*1820*/  ULDC.64 UR12, c[0x0][0x6b0] ;  /* 0x0001ac00000c7ab9 */ /* 0x000fe20000000a00 */
[--C-:B------:R-:W-:Y:S01]  /*1830*/  SHF.R.S32.HI R19, RZ, 0x2, R17.reuse ;  /* 0x00000002ff137819 */ /* 0x100fe20000011411 */
[----:B------:R-:W-:Y:S01]  /*1840*/  ULDC.64 UR14, c[0x0][0x6c8] ;  /* 0x0001b200000e7ab9 */ /* 0x000fe20000000a00 */
[----:B------:R-:W-:Y:S01]  /*1850*/  SHF.R.S32.HI R16, RZ, 0x1f, R17 ;  /* 0x0000001fff107819 */ /* 0x000fe20000011411 */
[----:B------:R-:W-:Y:S01]  /*1860*/  USHF.L.U64.HI UR7, UR12, 0x5, UR13 ;  /* 0x000000050c077899 */ /* 0x000fe2000801020d */
[----:B------:R-:W-:Y:S01]  /*1870*/  LEA.HI R20, R18, R11, RZ, 0x5 ;  /* 0x0000000b12147211 */ /* 0x000fe200078f28ff */
[----:B------:R-:W1:Y:S01]  /*1880*/  LDC R21, c[0x0][0x758] ;  /* 0x0001d600ff157b82 */ /* 0x000e620000000800 */
[----:B------:R-:W-:Y:S01]  /*1890*/  LEA.HI R18, R16, R19, RZ, 0x3 ;  /* 0x0000001310127211 */ /* 0x000fe200078f18ff */
[----:B------:R-:W-:Y:S01]  /*18a0*/  USHF.L.U64.HI UR13, UR14, 0x5, UR15 ;  /* 0x000000050e0d7899 */ /* 0x000fe2000801020f */
[----:B------:R-:W-:Y:S01]  /*18b0*/  LOP3.LUT R16, R10, 0x7ffffe, RZ, 0xc0, !PT ;  /* 0x007ffffe0a107812 */ /* 0x000fe200078ec0ff */
[----:B------:R-:W-:Y:S01]  /*18c0*/  UIADD3 UR9, UR16, -0x1, URZ ;  /* 0xffffffff10097890 */ /* 0x000fe2000fffe03f */
[----:B------:R-:W-:Y:S01]  /*18d0*/  LOP3.LUT R22, R17, 0xfffffffc, RZ, 0xc0, !PT ;  /* 0xfffffffc11167812 */ /* 0x000fe200078ec0ff */
[----:B------:R-:W-:Y:S01]  /*18e0*/  UMOV UR15, 0x400 ;  /* 0x00000400000f7882 */ /* 0x000fe20000000000 */
[C---:B------:R-:W-:Y:S01]  /*18f0*/  LOP3.LUT P0, RZ, R11.reuse, 0x7, RZ, 0xc0, !PT ;  /* 0x000000070bff7812 */ /* 0x040fe2000780c0ff */
[C---:B------:R-:W-:Y:S01]  /*1900*/  IMAD.IADD R16, R11.reuse, 0x1, -R16 ;  /* 0x000000010b107824 */ /* 0x040fe200078e0a10 */
[----:B------:R-:W-:Y:S01]  /*1910*/  LOP3.LUT R18, R18, 0xfffffff8, RZ, 0xc0, !PT ;  /* 0xfffffff812127812 */ /* 0x000fe200078ec0ff */
[----:B------:R-:W-:Y:S01]  /*1920*/  IMAD.IADD R24, R11, 0x1, -R22 ;  /* 0x000000010b187824 */ /* 0x000fe200078e0a16 */
[----:B------:R-:W-:Y:S01]  /*1930*/  SHF.R.S32.HI R11, RZ, 0x1, R10 ;  /* 0x00000001ff0b7819 */ /* 0x000fe2000001140a */
[----:B------:R-:W4:Y:S01]  /*1940*/  LDC R23, c[0x0][0x288] ;  /* 0x0000a200ff177b82 */ /* 0x000f220000000800 */
[----:B------:R-:W-:Y:S01]  /*1950*/  SHF.R.S32.HI R17, RZ, 0x5, R20 ;  /* 0x00000005ff117819 */ /* 0x000fe20000011414 */
[----:B------:R-:W-:Y:S01]  /*1960*/  IMAD.IADD R18, R19, 0x1, -R18 ;  /* 0x0000000113127824 */ /* 0x000fe200078e0a12 */
[----:B------:R-:W-:Y:S01]  /*1970*/  LEA.HI R10, R10, R11, RZ, 0x1 ;  /* 0x0000000b0a0a7211 */ /* 0x000fe200078f08ff */
[----:B0-----:R-:W-:Y:S01]  /*1980*/  ULEA UR15, UR8, UR15, 0x18 ;  /* 0x0000000f080f7291 */ /* 0x001fe2000f8ec03f */
[----:B------:R-:W-:Y:S01]  /*1990*/  ISETP.LT.U32.AND P0, PT, R13, 0x2, !P0 ;  /* 0x000000020d00780c */ /* 0x000fe20004701070 */
[----:B------:R-:W-:Y:S01]  /*19a0*/  IMAD R19, R17, 0x2, R16 ;  /* 0x0000000211137824 */ /* 0x000fe200078e0210 */
[----:B------:R-:W-:Y:S01]  /*19b0*/  LOP3.LUT R10, R10, 0x7fffffe, RZ, 0xc0, !PT ;  /* 0x07fffffe0a0a7812 */ /* 0x000fe200078ec0ff */
[----:B------:R-:W0:Y:S01]  /*19c0*/  LDC R20, c[0x0][0x700] ;  /* 0x0001c000ff147b82 */ /* 0x000e220000000800 */
[----:B------:R-:W-:Y:S01]  /*19d0*/  USHF.L.U32 UR8, UR9, 0x3, URZ ;  /* 0x0000000309087899 */ /* 0x000fe2000800063f */
[----:B------:R-:W-:Y:S01]  /*19e0*/  IMAD R16, R19, 0x8, R18 ;  /* 0x0000000813107824 */ /* 0x000fe200078e0212 */
[----:B------:R-:W-:Y:S01]  /*19f0*/  UISETP.NE.AND UP0, UPT, UR9, URZ, UPT ;  /* 0x0000003f0900728c */ /* 0x000fe2000bf05270 */
[----:B------:R-:W-:Y:S01]  /*1a00*/  IMAD.IADD R11, R11, 0x1, -R10 ;  /* 0x000000010b0b7824 */ /* 0x000fe200078e0a0a */
[----:B------:R-:W-:Y:S01]  /*1a10*/  UIADD3 UR9, UR15, 0x300, URZ ;  /* 0x000003000f097890 */ /* 0x000fe2000fffe03f */
[C-C-:B------:R-:W-:Y:S01]  /*1a20*/  IMAD R10, R17.reuse, 0x10, R18.reuse ;  /* 0x00000010110a7824 */ /* 0x140fe200078e0212 */
[----:B------:R-:W-:Y:S01]  /*1a30*/  UIADD3 UR10, UR15, 0x11300, URZ ;  /* 0x000113000f0a7890 */ /* 0x000fe2000fffe03f */
[----:B------:R-:W-:Y:S01]  /*1a40*/  IMAD R11, R16, 0x2, R11 ;  /* 0x00000002100b7824 */ /* 0x000fe200078e020b */
[----:B------:R-:W-:Y:S01]  /*1a50*/  USEL UR11, URZ, 0x1, UP0 ;  /* 0x000000013f0b7887 */ /* 0x000fe20008000000 */
[----:B------:R-:W-:Y:S01]  /*1a60*/  IMAD.MOV.U32 R16, RZ, RZ, -0x1 ;  /* 0xffffffffff107424 */ /* 0x000fe200078e00ff */
[----:B------:R-:W-:Y:S01]  /*1a70*/  USHF.L.U32 UR12, UR12, 0x5, URZ ;  /* 0x000000050c0c7899 */ /* 0x000fe2000800063f */
[----:B------:R-:W-:Y:S01]  /*1a80*/  IMAD R56, R17, -0x10, -R18 ;  /* 0xfffffff011387824 */ /* 0x000fe200078e0a12 */
[----:B------:R-:W-:Y:S01]  /*1a90*/  USHF.L.U32 UR14, UR14, 0x5, URZ ;  /* 0x000000050e0e7899 */ /* 0x000fe2000800063f */
[----:B------:R-:W-:Y:S01]  /*1aa0*/  IMAD.MOV.U32 R18, RZ, RZ, 0x1 ;  /* 0x00000001ff127424 */ /* 0x000fe200078e00ff */
[-C--:B-1----:R-:W-:Y:S01]  /*1ab0*/  SHF.L.U32 R16, R16, R21.reuse, RZ ;  /* 0x0000001510107219 */ /* 0x082fe200000006ff */
[----:B------:R-:W-:Y:S01]  /*1ac0*/  USHF.R.U32.HI UR9, URZ, 0x4, UR9 ;  /* 0x000000043f097899 */ /* 0x000fe20008011609 */
[----:B------:R-:W-:Y:S01]  /*1ad0*/  IMAD.SHL.U32 R57, R11, 0x20, RZ ;  /* 0x000000200b397824 */ /* 0x000fe200078e00ff */
[----:B------:R-:W-:Y:S01]  /*1ae0*/  USHF.R.U32.HI UR10, URZ, 0x4, UR10 ;  /* 0x000000043f0a7899 */ /* 0x000fe2000801160a */
[----:B------:R-:W-:Y:S01]  /*1af0*/  VIMNMX R19, RZ, UR6, PT ;  /* 0x00000006ff137c48 */ /* 0x000fe2000bfe0100 */
[----:B------:R-:W-:Y:S01]  /*1b00*/  ULDC UR20, c[0x0][0x284] ;  /* 0x0000a10000147ab9 */ /* 0x000fe20000000800 */
[----:B------:R-:W-:Y:S01]  /*1b10*/  SHF.L.U32 R18, R18, R21, RZ ;  /* 0x0000001512127219 */ /* 0x000fe200000006ff */
[----:B------:R-:W-:Y:S01]  /*1b20*/  UIADD3 UR24, UR15, 0x230, URZ ;  /* 0x000002300f187890 */ /* 0x000fe2000fffe03f */
[----:B------:R-:W-:Y:S01]  /*1b30*/  LOP3.LUT R21, RZ, R16, RZ, 0x33, !PT ;  /* 0x00000010ff157212 */ /* 0x000fe200078e33ff */
[----:B------:R-:W-:Y:S01]  /*1b40*/  ULOP3.LUT UR8, UR8, 0x8, URZ, 0xc0, !UPT ;  /* 0x0000000808087892 */ /* 0x000fe2000f8ec03f */
[----:B------:R-:W-:Y:S01]  /*1b50*/  SHF.L.U64.HI R12, R8, 0x1, R12 ;  /* 0x00000001080c7819 */ /* 0x000fe2000001020c */
[----:B------:R-:W-:Y:S01]  /*1b60*/  UIADD3 UR25, UP1, UR12, 0x20, URZ ;  /* 0x000000200c197890 */ /* 0x000fe2000ff3e03f */
[----:B------:R-:W-:Y:S01]  /*1b70*/  LOP3.LUT R70, R6, 0x1, RZ, 0xfc, !PT ;  /* 0x0000000106467812 */ /* 0x000fe200078efcff */
[----:B------:R-:W-:Y:S01]  /*1b80*/  UIADD3 UR26, UP2, UR14, 0x20, URZ ;  /* 0x000000200e1a7890 */ /* 0x000fe2000ff5e03f */
[----:B------:R-:W-:Y:S01]  /*1b90*/  IADD3 R19, -R19, UR6, RZ ;  /* 0x0000000613137c10 */ /* 0x000fe2000fffe1ff */
[----:B------:R-:W-:Y:S01]  /*1ba0*/  ULOP3.LUT UR9, UR9, 0x3fff, URZ, 0xc0, !UPT ;  /* 0x00003fff09097892 */ /* 0x000fe2000f8ec03f */
[----:B0-----:R-:W-:Y:S01]  /*1bb0*/  VIADD R20, R20, 0xffffffff ;  /* 0xffffffff14147836 */ /* 0x001fe20000000000 */
[----:B------:R-:W-:Y:S01]  /*1bc0*/  ULOP3.LUT UR10, UR10, 0x3fff, URZ, 0xc0, !UPT ;  /* 0x00003fff0a0a7892 */ /* 0x000fe2000f8ec03f */
[----:B------:R-:W-:Y:S01]  /*1bd0*/  SEL R22, RZ, 0x1, !P0 ;  /* 0x00000001ff167807 */ /* 0x000fe20004000000 */
[C---:B----4-:R-:W-:Y:S01]  /*1be0*/  IMAD R23, R24.reuse, -0x2, R23 ;  /* 0xfffffffe18177824 */ /* 0x050fe200078e0217 */
[----:B------:R-:W-:Y:S01]  /*1bf0*/  SHF.R.S32.HI R11, RZ, 0x1f, R10 ;  /* 0x0000001fff0b7819 */ /* 0x000fe2000001140a */
[----:B------:R-:W-:Y:S01]  /*1c00*/  IMAD.WIDE R16, R24, 0x2, RZ ;  /* 0x0000000218107825 */ /* 0x000fe200078e02ff */
[----:B------:R-:W-:Y:S01]  /*1c10*/  SHF.R.S32.HI R57, RZ, 0x3, R57 ;  /* 0x00000003ff397819 */ /* 0x000fe20000011439 */
[----:B------:R-:W-:-:S02]  /*1c20*/  USHF.L.U32 UR21, UR6, 0x1, URZ ;  /* 0x0000000106157899 */ /* 0x000fc4000800063f */
[----:B------:R-:W-:Y:S01]  /*1c30*/  IMAD.U32 R71, RZ, RZ, UR11 ;  /* 0x0000000bff477e24 */ /* 0x000fe2000f8e00ff */
[----:B------:R-:W-:Y:S01]  /*1c40*/  ULEA UR16, UR16, UR24, 0x3 ;  /* 0x0000001810107291 */ /* 0x000fe2000f8e183f */
[----:B------:R-:W-:Y:S01]  /*1c50*/  VIADD R56, R56, UR20 ;  /* 0x0000001438387c36 */ /* 0x000fe20008000000 */
[----:B------:R-:W-:Y:S02]  /*1c60*/  ULOP3.LUT UR27, UR8, 0x8, URZ, 0x3c, !UPT ;  /* 0x00000008081b7892 */ /* 0x000fe4000f8e3c3f */
[----:B------:R-:W-:Y:S02]  /*1c70*/  ULOP3.LUT UR17, UR8, 0x18, URZ, 0x3c, !UPT ;  /* 0x0000001808117892 */ /* 0x000fe4000f8e3c3f */
[----:B------:R-:W-:Y:S02]  /*1c80*/  UIADD3.X UR29, URZ, UR7, URZ, UP1, !UPT ;  /* 0x000000073f1d7290 */ /* 0x000fe40008ffe43f */
[----:B------:R-:W-:Y:S02]  /*1c90*/  UIADD3.X UR28, URZ, UR13, URZ, UP2, !UPT ;  /* 0x0000000d3f1c7290 */ /* 0x000fe400097fe43f */
[----:B------:R-:W-:-:S02]  /*1ca0*/  ULOP3.LUT UR18, UR9, 0x10000, URZ, 0xfc, !UPT ;  /* 0x0001000009127892 */ /* 0x000fc4000f8efc3f */
[----:B------:R-:W-:-:S12]  /*1cb0*/  ULOP3.LUT UR19, UR10, 0x10000, URZ, 0xfc, !UPT ;  /* 0x000100000a137892 */ /* 0x000fd8000f8efc3f */
.L_x_98:
[----:B------:R-:W-:Y:S01]  /*1cc0*/  SHF.L.U32 R25, R71, 0x1f, RZ ;  /* 0x0000001f47197819 */ /* 0x000fe200000006ff */
[----:B------:R-:W-:Y:S01]  /*1cd0*/  IMAD.MOV.U32 R24, RZ, RZ, RZ ;  /* 0x000000ffff187224 */ /* 0x000fe200078e00ff */
[----:B------:R-:W-:Y:S02]  /*1ce0*/  ISETP.GE.AND P1, PT, R19, 0x1, PT ;  /* 0x000000011300780c */ /* 0x000fe40003f26270 */
[----:B------:R-:W0:Y:S02]  /*1cf0*/  SYNCS.PHASECHK.TRANS64.TRYWAIT P0, [UR16+-0x8], R25 ;  /* 0xfffff819ff0075a7 */ /* 0x000e240008000150 */
[----:B0123-5:R-:W-:Y:S09]  /*1d00*/  @!P0 BRA `(.L_x_20) ;  /* 0x0000005400148947 */ /* 0x02fff20003800000 */
.L_x_150:
[----:B0-----:R-:W-:Y:S01]  /*1d10*/  IMAD.MOV.U32 R25, RZ, RZ, RZ ;  /* 0x000000ffff197224 */ /* 0x001fe200078e00ff */
[----:B------:R-:W-:Y:S02]  /*1d20*/  CS2R R26, SRZ ;  /* 0x00000000001a7805 */ /* 0x000fe4000001ff00 */
[----:B------:R-:W-:Y:S02]  /*1d30*/  CS2R R28, SRZ ;  /* 0x00000000001c7805 */ /* 0x000fe4000001ff00 */
[----:B------:R-:W-:Y:S02]  /*1d40*/  CS2R R30, SRZ ;  /* 0x00000000001e7805 */ /* 0x000fe4000001ff00 */
[----:B------:R-:W-:Y:S02]  /*1d50*/  CS2R R32, SRZ ;  /* 0x0000000000207805 */ /* 0x000fe4000001ff00 */
[----:B------:R-:W-:Y:S02]  /*1d60*/  CS2R R34, SRZ ;  /* 0x0000000000227805 */ /* 0x000fe4000001ff00 */
[----:B------:R-:W-:-:S02]  /*1d70*/  CS2R R36, SRZ ;  /* 0x0000000000247805 */ /* 0x000fc4000001ff00 */
        /* <DEDUP_REMOVED lines=8> */
[----:B------:R-:W-:Y:S01]  /*1e00*/  CS2R R54, SRZ ;  /* 0x0000000000367805 */ /* 0x000fe2000001ff00 */
[----:B------:R-:W-:Y:S06]  /*1e10*/  @!P1 BRA `(.L_x_21) ;  /* 0x0000000000c09947 */ /* 0x000fec0003800000 */
[----:B------:R-:W-:Y:S01]  /*1e20*/  IMAD.MOV.U32 R58, RZ, RZ, R19 ;  /* 0x000000ffff3a7224 */ /* 0x000fe200078e0013 */
[----:B------:R-:W-:Y:S01]  /*1e30*/  UPLOP3.LUT UP0, UPT, UPT, UPT, UPT, 0x40, 0x0 ;  /* 0x000000000000789c */ /* 0x000fe20003f0e870 */
[----:B------:R-:W-:Y:S01]  /*1e40*/  IMAD.U32 R63, RZ, RZ, UR4 ;  /* 0x00000004ff3f7e24 */ /* 0x000fe2000f8e00ff */
[----:B------:R-:W-:Y:S01]  /*1e50*/  UMOV UR20, UR5 ;  /* 0x0000000500147c82 */ /* 0x000fe20008000000 */
[----:B------:R-:W-:-:S08]  /*1e60*/  IMAD.U32 R59, RZ, RZ, UR5 ;  /* 0x00000005ff3b7e24 */ /* 0x000fd0000f8e00ff */
.L_x_28:
[----:B------:R-:W-:-:S13]  /*1e70*/  ISETP.NE.AND P1, PT, R70, 0x3, PT ;  /* 0x000000034600780c */ /* 0x000fda0003f25270 */
[----:B01----:R-:W-:Y:S05]  /*1e80*/  @!P1 BRA `(.L_x_22) ;  /* 0x0000000000049947 */ /* 0x003fea0003800000 */
[----:B------:R-:W-:Y:S01]  /*1e90*/  BPT.TRAP 0x1 ;  /* 0x000000040000795c */ /* 0x000fe20000300000 */
.L_x_22:
[----:B------:R-:W-:Y:S01]  /*1ea0*/  ULEA UR8, UR20, UR15, 0x3 ;  /* 0x0000000f14087291 */ /* 0x000fe2000f8e183f */
[----:B------:R-:W-:-:S08]  /*1eb0*/  SHF.L.U32 R61, R63, 0x1f, RZ ;  /* 0x0000001f3f3d7819 */ /* 0x000fd000000006ff */
[----:B------:R0:W1:Y:S01]  /*1ec0*/  SYNCS.PHASECHK.TRANS64.TRYWAIT P0, [UR8], R61 ;  /* 0x0000003dff0075a7 */ /* 0x0000620008000148 */
[----:B------:R-:W-:Y:S05]  /*1ed0*/  @!P1 BRA `(.L_x_23) ;  /* 0x0000000000049947 */ /* 0x000fea0003800000 */
[----:B------:R-:W-:Y:S01]  /*1ee0*/  BPT.TRAP 0x1 ;  /* 0x000000040000795c */ /* 0x000fe20000300000 */
.L_x_23:
[----:B------:R-:W-:-:S04]  /*1ef0*/  IMAD.U32 R60, RZ, RZ, UR20 ;  /* 0x00000014ff3c7e24 */ /* 0x000fc8000f8e00ff */
[----:B------:R-:W-:Y:S01]  /*1f00*/  IMAD R60, R60, 0x200, R57 ;  /* 0x000002003c3c7824 */ /* 0x000fe200078e0239 */
[----:B-1----:R-:W-:Y:S06]  /*1f10*/  @P0 BRA `(.L_x_24) ;  /* 0x0000000000080947 */ /* 0x002fec0003800000 */
[----:B------:R-:W1:Y:S02]  /*1f20*/  SYNCS.PHASECHK.TRANS64.TRYWAIT P0, [UR8], R61 ;  /* 0x0000003dff0075a7 */ /* 0x000e640008000148 */
[----:B-1----:R-:W-:Y:S05]  /*1f30*/  @!P0 BRA `(.L_x_25) ;  /* 0x0000005000a08947 */ /* 0x002fea0003800000 */
.L_x_24:
[----:B------:R-:W4:Y:S01]  /*1f40*/  LDS R60, [R60+UR15+0x33300] ;  /* 0x0333000f3c3c7984 */ /* 0x000f220008000800 */
[----:B------:R-:W-:Y:S02]  /*1f50*/  ULEA UR8, UR20, UR18, 0x7 ;  /* 0x0000001214087291 */ /* 0x000fe4000f8e383f */
[----:B------:R-:W-:Y:S01]  /*1f60*/  ULEA UR10, UR20, UR19, 0x8 ;  /* 0x00000013140a7291 */ /* 0x000fe2000f8e403f */
[----:B------:R-:W-:Y:S01]  /*1f70*/  UMOV UR9, 0xc0000010 ;  /* 0xc000001000097882 */ /* 0x000fe20000000000 */
[----:B------:R-:W-:Y:S01]  /*1f80*/  UMOV UR11, 0x80000020 ;  /* 0x80000020000b7882 */ /* 0x000fe20000000000 */
[----:B----4-:R-:W-:-:S06]  /*1f90*/  WARPGROUP.ARRIVE ;  /* 0x00000000000079c5 */ /* 0x010fcc0000000000 */
[----:B------:R-:W-:Y:S03]  /*1fa0*/  IGMMA.SP.64x64x64.S8.S8 R24, gdesc[UR8], R24, UP0, R60, gsb0 ;  /* 0x02003c00081879f1 */ /* 0x000fe6000b841218 */
[----:B------:R-:W-:Y:S02]  /*1fb0*/  WARPGROUP.DEPBAR.LE gsb0, 0x0 ;  /* 0x00008000000079c5 */ /* 0x000fe40000010000 */
[----:B------:R-:W-:Y:S05]  /*1fc0*/  @!P1 BRA `(.L_x_26) ;  /* 0x0000000000049947 */ /* 0x000fea0003800000 */
[----:B------:R-:W-:Y:S01]  /*1fd0*/  BPT.TRAP 0x1 ;  /* 0x000000040000795c */ /* 0x000fe20000300000 */
.L_x_26:
[----:B------:R-:W-:-:S13]  /*1fe0*/  LOP3.LUT P0, RZ, R7, R22, RZ, 0xc0, !PT ;  /* 0x0000001607ff7212 */ /* 0x000fda000780c0ff */
[----:B------:R-:W-:-:S05]  /*1ff0*/  @P0 LEA R60, R59, UR15, 0x3 ;  /* 0x0000000f3b3c0c11 */ /* 0x000fca000f8e18ff */
[----:B------:R-:W-:-:S05]  /*2000*/  @P0 VIADD R60, R60, 0x110 ;  /* 0x000001103c3c0836 */ /* 0x000fca0000000000 */
[----:B------:R-:W-:-:S04]  /*2010*/  @P0 PRMT R60, R13, 0x654, R60 ;  /* 0x000006540d3c0816 */ /* 0x000fc8000000003c */
[----:B------:R4:W-:Y:S01]  /*2020*/  @P0 SYNCS.ARRIVE.TRANS64.RED.A1T0 RZ, [R60+URZ], RZ ;  /* 0x000000ff3cff09a7 */ /* 0x0009e2000810043f */
[----:B------:R-:W-:-:S13]  /*2030*/  ISETP.GT.U32.AND P0, PT, R6, 0x1, PT ;  /* 0x000000010600780c */ /* 0x000fda0003f04070 */
[----:B----4-:R-:W-:Y:S05]  /*2040*/  @P0 BRA `(.L_x_27) ;  /* 0x0000000000040947 */ /* 0x010fea0003800000 */
[----:B------:R-:W-:Y:S01]  /*2050*/  BPT.TRAP 0x1 ;  /* 0x000000040000795c */ /* 0x000fe20000300000 */
.L_x_27:
[----:B------:R-:W-:Y:S01]  /*2060*/  UIADD3 UR20, UR20, 0x1, URZ ;  /* 0x0000000114147890 */ /* 0x000fe2000fffe03f */
[C---:B------:R-:W-:Y:S01]  /*2070*/  ISETP.GT.AND P1, PT, R58.reuse, 0x1, PT ;  /* 0x000000013a00780c */ /* 0x040fe20003f24270 */
[----:B------:R-:W-:Y:S02]  /*2080*/  VIADD R59, R59, 0x1 ;  /* 0x000000013b3b7836 */ /* 0x000fe40000000000 */
[----:B------:R-:W-:Y:S01]  /*2090*/  UISETP.NE.AND UP0, UPT, UR20, 0x22, UPT ;  /* 0x000000221400788c */ /* 0x000fe2000bf05270 */
[----:B------:R-:W-:Y:S02]  /*20a0*/  VIADD R58, R58, 0xffffffff ;  /* 0xffffffff3a3a7836 */ /* 0x000fe40000000000 */
[C---:B------:R-:W-:Y:S01]  /*20b0*/  ISETP.NE.AND P0, PT, R59.reuse, 0x22, PT ;  /* 0x000000223b00780c */ /* 0x040fe20003f05270 */
[----:B------:R-:W-:Y:S02]  /*20c0*/  USEL UR8, URZ, 0x1, UP0 ;  /* 0x000000013f087887 */ /* 0x000fe40008000000 */
[----:B------:R-:W-:Y:S01]  /*20d0*/  USEL UR20, UR20, URZ, UP0 ;  /* 0x0000003f14147287 */ /* 0x000fe20008000000 */
[----:B------:R-:W-:Y:S01]  /*20e0*/  SEL R59, R59, RZ, P0 ;  /* 0x000000ff3b3b7207 */ /* 0x000fe20000000000 */
[----:B------:R-:W-:-:S02]  /*20f0*/  UPLOP3.LUT UP0, UPT, UPT, UPT, UPT, 0x80, 0x0 ;  /* 0x000000000000789c */ /* 0x000fc40003f0f070 */
[----:B------:R-:W-:Y:S01]  /*2100*/  LOP3.LUT R63, R63, UR8, RZ, 0x3c, !PT ;  /* 0x000000083f3f7c12 */ /* 0x000fe2000f8e3cff */
[----:B------:R-:W-:Y:S08]  /*2110*/  @P1 BRA `(.L_x_28) ;  /* 0xfffffffc00541947 */ /* 0x000ff0000383ffff */
.L_x_21:
[----:B------:R-:W-:Y:S01]  /*2120*/  IMAD.U32 R59, RZ, RZ, UR27 ;  /* 0x0000001bff3b7e24 */ /* 0x000fe2000f8e00ff */
[----:B------:R-:W-:Y:S01]  /*2130*/  SHF.L.U32 R58, R71, 0x1f, RZ ;  /* 0x0000001f473a7819 */ /* 0x000fe200000006ff */
[----:B------:R-:W-:Y:S01]  /*2140*/  UIADD3 UR5, UR5, UR21, URZ ;  /* 0x0000001505057290 */ /* 0x000fe2000fffe03f */
[----:B-1----:R-:W-:Y:S01]  /*2150*/  SHF.R.S32.HI R62, RZ, 0x1f, R5 ;  /* 0x0000001fff3e7819 */ /* 0x002fe20000011405 */
[----:B------:R1:W-:Y:S01]  /*2160*/  SYNCS.ARRIVE.TRANS64.A1T0 RZ, [R59+UR24], RZ ;  /* 0x000000ff3bff79a7 */ /* 0x0003e20008100018 */
[----:B------:R-:W-:Y:S02]  /*2170*/  WARPGROUP.DEPBAR.LE gsb0, 0x0 ;  /* 0x00008000000079c5 */ /* 0x000fe40000010000 */
[----:B------:R-:W-:Y:S02]  /*2180*/  UISETP.GE.U32.AND UP1, UPT, UR21, 0x22, UPT ;  /* 0x000000221500788c */ /* 0x000fe4000bf26070 */
[----:B------:R-:W-:Y:S01]  /*2190*/  UISETP.GT.U32.AND UP0, UPT, UR5, 0x21, UPT ;  /* 0x000000210500788c */ /* 0x000fe2000bf04070 */
[----:B------:R-:W4:Y:S03]  /*21a0*/  SYNCS.PHASECHK.TRANS64.TRYWAIT P0, [UR16+0x8], R58 ;  /* 0x0000083aff0075a7 */ /* 0x000f260008000150 */
[----:B------:R-:W-:-:S04]  /*21b0*/  UISETP.LT.U32.AND UP0, UPT, UR21, 0x22, UP0 ;  /* 0x000000221500788c */ /* 0x000fc80008701070 */
[----:B------:R-:W-:Y:S02]  /*21c0*/  USEL UR10, URZ, 0x1, !UP0 ;  /* 0x000000013f0a7887 */ /* 0x000fe4000c000000 */
[----:B------:R-:W-:Y:S02]  /*21d0*/  @UP1 UIMAD.WIDE.U32 UR8, UR5, -0xf0f0f0f, URZ ;  /* 0xf0f0f0f1050818a5 */ /* 0x000fe4000f8e003f */
[----:B------:R-:W-:Y:S02]  /*21e0*/  ULOP3.LUT UR4, UR4, UR10, URZ, 0x3c, !UPT ;  /* 0x0000000a04047292 */ /* 0x000fe4000f8e3c3f */
[----:B------:R-:W-:-:S04]  /*21f0*/  @UP1 USHF.R.U32.HI UR8, URZ, 0x5, UR9 ;  /* 0x000000053f081899 */ /* 0x000fc80008011609 */
[----:B------:R-:W-:Y:S01]  /*2200*/  @UP1 ULOP3.LUT UR4, UR4, 0x1, UR8, 0x78, !UPT ;  /* 0x0000000104041892 */ /* 0x000fe2000f8e7808 */
[----:B-1--4-:R-:W-:Y:S11]  /*2210*/  @!P0 BRA `(.L_x_29) ;  /* 0x0000005000008947 */ /* 0x012ff60003800000 */
.L_x_151:
[----:B------:R-:W-:Y:S01]  /*2220*/  ULDC.64 UR8, c[0x0][0x6d0] ;  /* 0x0001b40000087ab9 */ /* 0x000fe20000000a00 */
[----:B------:R-:W-:Y:S02]  /*2230*/  IMAD.SHL.U32 R68, R0, 0x40, RZ ;  /* 0x0000004000447824 */ /* 0x000fe400078e00ff */
[----:B------:R-:W-:Y:S02]  /*2240*/  IMAD R60, R62, UR8, RZ ;  /* 0x000000083e3c7c24 */ /* 0x000fe4000f8e02ff */
[C---:B-1----:R-:W-:Y:S01]  /*2250*/  IMAD.WIDE.U32 R58, R5.reuse, UR8, R10 ;  /* 0x00000008053a7c25 */ /* 0x042fe2000f8e000a */
[----:B------:R-:W-:Y:S01]  /*2260*/  ULDC UR8, c[0x0][0x284] ;  /* 0x0000a10000087ab9 */ /* 0x000fe20000000800 */
[----:B------:R-:W-:Y:S02]  /*2270*/  SHF.R.S32.HI R69, RZ, 0x1f, R68 ;  /* 0x0000001fff457819 */ /* 0x000fe40000011444 */
[----:B------:R-:W-:Y:S01]  /*2280*/  IMAD.SHL.U32 R0, R4, 0x40, RZ ;  /* 0x0000004004007824 */ /* 0x000fe200078e00ff */
[C---:B------:R-:W-:Y:S01]  /*2290*/  ISETP.GE.AND P0, PT, R68.reuse, UR8, PT ;  /* 0x0000000844007c0c */ /* 0x040fe2000bf06270 */
[----:B------:R-:W-:Y:S01]  /*22a0*/  ULDC UR8, c[0x0][0x288] ;  /* 0x0000a20000087ab9 */ /* 0x000fe20000000800 */
[----:B0-----:R-:W-:Y:S01]  /*22b0*/  IMAD R61, R5, UR9, R60 ;  /* 0x00000009053d7c24 */ /* 0x001fe2000f8e023c */
[----:B------:R-:W-:-:S02]  /*22c0*/  IADD3 R58, P1, R68, R58, RZ ;  /* 0x0000003a443a7210 */ /* 0x000fc40007f3e0ff */
[----:B------:R-:W-:Y:S02]  /*22d0*/  ISETP.GE.OR P0, PT, R0, UR8, P0 ;  /* 0x0000000800007c0c */ /* 0x000fe40008706670 */
[----:B------:R-:W-:-:S11]  /*22e0*/  IADD3.X R59, R69, R59, R61, P1, !PT ;  /* 0x0000003b453b7210 */ /* 0x000fd60000ffe43d */
[----:B------:R-:W-:Y:S05]  /*22f0*/  @P0 BRA `(.L_x_30) ;  /* 0x0000002400880947 */ /* 0x000fea0003800000 */
[----:B------:R-:W0:Y:S01]  /*2300*/  LDC.64 R80, c[0x0][0x6c8] ;  /* 0x0001b200ff507b82 */ /* 0x000e220000000a00 */
[----:B---3-5:R-:W-:Y:S01]  /*2310*/  ISETP.NE.AND P1, PT, R15, RZ, PT ;  /* 0x000000ff0f00720c */ /* 0x028fe20003f25270 */
[----:B------:R-:W-:Y:S01]  /*2320*/  IMAD.WIDE R76, R4, 0x40, R16 ;  /* 0x00000040044c7825 */ /* 0x000fe200078e0210 */
[----:B------:R-:W-:Y:S03]  /*2330*/  BSSY B0, `(.L_x_30) ;  /* 0x000025e000007945 */ /* 0x000fe60003800000 */
[----:B------:R-:W-:Y:S02]  /*2340*/  IMAD.IADD R0, R23, 0x1, -R0 ;  /* 0x0000000117007824 */ /* 0x000fe400078e0a00 */
[----:B------:R-:W-:-:S03]  /*2350*/  IMAD.IADD R72, R56, 0x1, -R68 ;  /* 0x0000000138487824 */ /* 0x000fc600078e0a44 */
[----:B------:R-:W-:-:S04]  /*2360*/  ISETP.GT.AND P0, PT, R0, RZ, PT ;  /* 0x000000ff0000720c */ /* 0x000fc80003f04270 */
[----:B------:R-:W-:Y:S01]  /*2370*/  ISETP.GT.AND P2, PT, R72, RZ, P0 ;  /* 0x000000ff4800720c */ /* 0x000fe20000744270 */
[-C--:B0-----:R-:W-:Y:S02]  /*2380*/  IMAD R4, R77, R80.reuse, RZ ;  /* 0x000000504d047224 */ /* 0x081fe400078e02ff */
[----:B------:R-:W-:-:S04]  /*2390*/  IMAD.WIDE.U32 R64, R76, R80, R58 ;  /* 0x000000504c407225 */ /* 0x000fc800078e003a */
[----:B------:R-:W-:-:S04]  /*23a0*/  IMAD R59, R76, R81, R4 ;  /* 0x000000514c3b7224 */ /* 0x000fc800078e0204 */
[----:B------:R-:W-:Y:S01]  /*23b0*/  IMAD.IADD R73, R65, 0x1, R59 ;  /* 0x0000000141497824 */ /* 0x000fe200078e023b */
[----:B------:R-:W-:Y:S06]  /*23c0*/  @!P1 BRA `(.L_x_31) ;  /* 0x0000001800a49947 */ /* 0x000fec0003800000 */
[----:B------:R-:W-:Y:S01]  /*23d0*/  ULDC.64 UR8, c[0x0][0x6b8] ;  /* 0x0001ae0000087ab9 */ /* 0x000fe20000000a00 */
[----:B------:R-:W-:Y:S01]  /*23e0*/  ULDC.64 UR32, c[0x0][0x6b0] ;  /* 0x0001ac0000207ab9 */ /* 0x000fe20000000a00 */
[----:B------:R-:W-:Y:S01]  /*23f0*/  IMAD.WIDE.U32 R58, R5, UR8, R10 ;  /* 0x00000008053a7c25 */ /* 0x000fe2000f8e000a */
[----:B------:R-:W-:Y:S01]  /*2400*/  ULDC.64 UR10, c[0x0][0x6a8] ;  /* 0x0001aa00000a7ab9 */ /* 0x000fe20000000a00 */
[----:B------:R-:W0:Y:S01]  /*2410*/  LDC.64 R74, c[0x0][0x6b0] ;  /* 0x0001ac00ff4a7b82 */ /* 0x000e220000000a00 */
[----:B------:R-:W-:Y:S01]  /*2420*/  ULDC.64 UR30, c[0x0][0x6c0] ;  /* 0x0001b000001e7ab9 */ /* 0x000fe20000000a00 */
[----:B------:R-:W-:Y:S01]  /*2430*/  IMAD R4, R62, UR8, RZ ;  /* 0x000000083e047c24 */ /* 0x000fe2000f8e02ff */
[----:B------:R-:W-:Y:S01]  /*2440*/  IADD3 R60, P1, R68, R58, RZ ;  /* 0x0000003a443c7210 */ /* 0x000fe20007f3e0ff */
[----:B------:R-:W-:Y:S02]  /*2450*/  IMAD R63, R77, UR32, RZ ;  /* 0x000000204d3f7c24 */ /* 0x000fe4000f8e02ff */
[----:B------:R-:W-:-:S02]  /*2460*/  IMAD R79, R5, UR9, R4 ;  /* 0x00000009054f7c24 */ /* 0x000fc4000f8e0204 */
[----:B------:R-:W-:-:S03]  /*2470*/  IMAD R77, R76, UR33, R63 ;  /* 0x000000214c4d7c24 */ /* 0x000fc6000f8e023f */
[----:B------:R-:W-:-:S03]  /*2480*/  IADD3.X R61, R69, R59, R79, P1, !PT ;  /* 0x0000003b453d7210 */ /* 0x000fc60000ffe44f */
[----:B------:R-:W-:-:S04]  /*2490*/  IMAD.WIDE.U32 R58, R76, UR32, R60 ;  /* 0x000000204c3a7c25 */ /* 0x000fc8000f8e003c */
[----:B------:R-:W-:Y:S01]  /*24a0*/  IMAD.IADD R59, R59, 0x1, R77 ;  /* 0x000000013b3b7824 */ /* 0x000fe200078e024d */
[----:B------:R-:W-:-:S04]  /*24b0*/  LEA R62, P1, R58, UR10, 0x2 ;  /* 0x0000000a3a3e7c11 */ /* 0x000fc8000f8210ff */
[----:B------:R-:W-:-:S05]  /*24c0*/  LEA.HI.X R63, R58, UR11, R59, 0x2, P1 ;  /* 0x0000000b3a3f7c11 */ /* 0x000fca00088f143b */
[----:B------:R-:W3:Y:S01]  /*24d0*/  @P2 LDG.E.LTC128B R4, desc[UR22][R62.64] ;  /* 0x000000163e042981 */ /* 0x000ee2000c1e1920 */
[----:B------:R-:W-:Y:S01]  /*24e0*/  LEA R58, P1, R64, UR30, 0x2 ;  /* 0x0000001e403a7c11 */ /* 0x000fe2000f8210ff */
[----:B------:R-:W-:Y:S01]  /*24f0*/  IMAD.WIDE.U32 R66, R76, UR32, R68 ;  /* 0x000000204c427c25 */ /* 0x000fe2000f8e0044 */
[----:B------:R-:W-:Y:S02]  /*2500*/  BSSY B1, `(.L_x_32) ;  /* 0x0000018000017945 */ /* 0x000fe40003800000 */
[----:B------:R-:W-:Y:S01]  /*2510*/  LEA.HI.X R59, R64, UR31, R73, 0x2, P1 ;  /* 0x0000001f403b7c11 */ /* 0x000fe200088f1449 */
[----:B0-----:R-:W-:Y:S01]  /*2520*/  IMAD.WIDE.U32 R74, R76, UR32, R74 ;  /* 0x000000204c4a7c25 */ /* 0x001fe2000f8e004a */
[----:B------:R-:W-:Y:S02]  /*2530*/  LEA R64, P1, R80, R58, 0x2 ;  /* 0x0000003a50407211 */ /* 0x000fe400078210ff */
[----:B------:R-:W-:Y:S02]  /*2540*/  IADD3 R66, P3, R10, R66, RZ ;  /* 0x000000420a427210 */ /* 0x000fe40007f7e0ff */
[----:B------:R-:W-:-:S02]  /*2550*/  LEA.HI.X R65, R80, R59, R81, 0x2, P1 ;  /* 0x0000003b50417211 */ /* 0x000fc400008f1451 */
[----:B------:R-:W-:Y:S02]  /*2560*/  ISETP.GT.AND P1, PT, R0, 0x1, PT ;  /* 0x000000010000780c */ /* 0x000fe40003f24270 */
[----:B------:R-:W-:Y:S01]  /*2570*/  IADD3.X R67, R11, R77, R67, P3, !PT ;  /* 0x0000004d0b437210 */ /* 0x000fe20001ffe443 */
[----:B------:R-:W-:Y:S01]  /*2580*/  IMAD.IADD R77, R77, 0x1, R75 ;  /* 0x000000014d4d7824 */ /* 0x000fe200078e024b */
[----:B------:R-:W-:Y:S01]  /*2590*/  IADD3 R68, P3, P5, R10, R74, R68 ;  /* 0x0000004a0a447210 */ /* 0x000fe20007d7e044 */
[----:B------:R-:W-:-:S03]  /*25a0*/  IMAD.WIDE.U32 R66, R5, UR8, R66 ;  /* 0x0000000805427c25 */ /* 0x000fc6000f8e0042 */
[----:B------:R-:W-:Y:S01]  /*25b0*/  IADD3.X R69, R11, R77, R69, P3, P5 ;  /* 0x0000004d0b457210 */ /* 0x000fe20001fea445 */
[----:B---3--:R-:W-:-:S04]  /*25c0*/  IMAD R73, R4, R15, RZ ;  /* 0x0000000f04497224 */ /* 0x008fc800078e02ff */
[----:B--2---:R-:W-:Y:S01]  /*25d0*/  IMAD R81, R24, R14, R73 ;  /* 0x0000000e18517224 */ /* 0x004fe200078e0249 */
[----:B------:R-:W-:Y:S01]  /*25e0*/  IADD3 R24, P6, R60, R74, RZ ;  /* 0x0000004a3c187210 */ /* 0x000fe20007fde0ff */
[----:B------:R-:W-:Y:S02]  /*25f0*/  IMAD.IADD R73, R79, 0x1, R67 ;  /* 0x000000014f497824 */ /* 0x000fe400078e0243 */
[----:B------:R-:W-:Y:S01]  /*2600*/  IMAD.MOV.U32 R74, RZ, RZ, R4 ;  /* 0x000000ffff4a7224 */ /* 0x000fe200078e0004 */
[----:B------:R0:W-:Y:S01]  /*2610*/  @P2 STG.E desc[UR22][R58.64], R81 ;  /* 0x000000513a002986 */ /* 0x0001e2000c101916 */
[----:B------:R-:W-:Y:S01]  /*2620*/  ISETP.GT.AND P2, PT, R72, RZ, P1 ;  /* 0x000000ff4800720c */ /* 0x000fe20000f44270 */
[----:B------:R-:W-:Y:S01]  /*2630*/  IMAD.X R61, R77, 0x1, R61, P6 ;  /* 0x000000014d3d7824 */ /* 0x000fe200030e063d */
[----:B------:R-:W-:-:S04]  /*2640*/  LEA R60, P6, R24, UR10, 0x2 ;  /* 0x0000000a183c7c11 */ /* 0x000fc8000f8c10ff */
[----:B------:R-:W-:-:S07]  /*2650*/  LEA.HI.X R61, R24, UR11, R61, 0x2, P6 ;  /* 0x0000000b183d7c11 */ /* 0x000fce000b0f143d */
[----:B0-----:R-:W-:Y:S05]  /*2660*/  @!P2 BRA `(.L_x_33) ;  /* 0x000000000004a947 */ /* 0x001fea0003800000 */
[----:B------:R0:W5:Y:S02]  /*2670*/  LDG.E.LTC128B R74, desc[UR22][R60.64] ;  /* 0x000000163c4a7981 */ /* 0x000164000c1e1920 */
.L_x_33:
[----:B------:R-:W-:Y:S05]  /*2680*/  BSYNC B1 ;  /* 0x0000000000017941 */ /* 0x000fea0003800000 */
.L_x_32:
[----:B-----5:R-:W-:Y:S01]  /*2690*/  IMAD R4, R74, R15, RZ ;  /* 0x0000000f4a047224 */ /* 0x020fe200078e02ff */
[----:B------:R-:W-:Y:S01]  /*26a0*/  ISETP.GT.AND P3, PT, R72, 0x8, P0 ;  /* 0x000000084800780c */ /* 0x000fe20000764270 */
[----:B------:R-:W-:Y:S01]  /*26b0*/  BSSY B1, `(.L_x_34) ;  /* 0x0000009000017945 */ /* 0x000fe20003800000 */
[----:B------:R-:W-:Y:S01]  /*26c0*/  LEA R24, P5, R66, UR10, 0x2 ;  /* 0x0000000a42187c11 */ /* 0x000fe2000f8a10ff */
[----:B------:R-:W-:Y:S01]  /*26d0*/  IMAD R67, R25, R14, R4 ;  /* 0x0000000e19437224 */ /* 0x000fe200078e0204 */
[----:B------:R-:W-:Y:S01]  /*26e0*/  ISETP.GT.AND P0, PT, R0, 0x8, PT ;  /* 0x000000080000780c */ /* 0x000fe20003f04270 */
[----:B------:R-:W-:Y:S01]  /*26f0*/  IMAD.WIDE.U32 R4, R5, UR8, R68 ;  /* 0x0000000805047c25 */ /* 0x000fe2000f8e0044 */
[----:B------:R-:W-:Y:S02]  /*2700*/  LEA.HI.X R25, R66, UR11, R73, 0x2, P5 ;  /* 0x0000000b42197c11 */ /* 0x000fe4000a8f1449 */
[----:B------:R1:W-:Y:S05]  /*2710*/  @P2 STG.E desc[UR22][R64.64], R67 ;  /* 0x0000004340002986 */ /* 0x0003ea000c101916 */
[----:B------:R-:W-:Y:S05]  /*2720*/  @!P3 BRA `(.L_x_35) ;  /* 0x000000000004b947 */ /* 0x000fea0003800000 */
[----:B------:R2:W5:Y:S02]  /*2730*/  LDG.E.LTC128B R74, desc[UR22][R24.64+0x20] ;  /* 0x00002016184a7981 */ /* 0x000564000c1e1920 */
.L_x_35:
[----:B------:R-:W-:Y:S05]  /*2740*/  BSYNC B1 ;  /* 0x0000000000017941 */ /* 0x000fea0003800000 */
.L_x_34:
[----:B--2--5:R-:W-:Y:S01]  /*2750*/  IMAD R25, R74, R15, RZ ;  /* 0x0000000f4a197224 */ /* 0x024fe200078e02ff */
[----:B------:R-:W-:Y:S01]  /*2760*/  ISETP.GT.AND P2, PT, R72, 0x8, P1 ;  /* 0x000000084800780c */ /* 0x000fe20000f44270 */
[----:B------:R-:W-:Y:S01]  /*2770*/  IMAD.IADD R5, R79, 0x1, R5 ;  /* 0x000000014f057824 */ /* 0x000fe200078e0205 */
[----:B------:R-:W-:Y:S01]  /*2780*/  LEA R24, P1, R4, UR10, 0x2 ;  /* 0x0000000a04187c11 */ /* 0x000fe2000f8210ff */
[----:B-1----:R-:W-:Y:S01]  /*2790*/  IMAD R67, R26, R14, R25 ;  /* 0x0000000e1a437224 */ /* 0x002fe200078e0219 */
[----:B------:R-:W-:Y:S02]  /*27a0*/  BSSY B1, `(.L_x_36) ;  /* 0x0000007000017945 */ /* 0x000fe40003800000 */
[----:B------:R-:W-:Y:S01]  /*27b0*/  LEA.HI.X R25, R4, UR11, R5, 0x2, P1 ;  /* 0x0000000b04197c11 */ /* 0x000fe200088f1405 */
[----:B------:R-:W-:Y:S02]  /*27c0*/  @P3 IMAD.MOV.U32 R4, RZ, RZ, R58 ;  /* 0x000000ffff043224 */ /* 0x000fe400078e003a */
[----:B------:R-:W-:-:S05]  /*27d0*/  @P3 IMAD.MOV.U32 R5, RZ, RZ, R59 ;  /* 0x000000ffff053224 */ /* 0x000fca00078e003b */
[----:B------:R1:W-:Y:S01]  /*27e0*/  @P3 STG.E desc[UR22][R4.64+0x20], R67 ;  /* 0x0000204304003986 */ /* 0x0003e2000c101916 */
[----:B------:R-:W-:Y:S05]  /*27f0*/  @!P2 BRA `(.L_x_37) ;  /* 0x000000000004a947 */ /* 0x000fea0003800000 */
[----:B------:R2:W5:Y:S02]  /*2800*/  LDG.E.LTC128B R74, desc[UR22][R24.64+0x20] ;  /* 0x00002016184a7981 */ /* 0x000564000c1e1920 */
.L_x_37:
[----:B------:R-:W-:Y:S05]  /*2810*/  BSYNC B1 ;  /* 0x0000000000017941 */ /* 0x000fea0003800000 */
.L_x_36:
[----:B-1---5:R-:W-:Y:S01]  /*2820*/  IMAD R4, R74, R15, RZ ;  /* 0x0000000f4a047224 */ /* 0x022fe200078e02ff */
[----:B------:R-:W-:Y:S01]  /*2830*/  ISETP.GT.AND P3, PT, R72, RZ, P0 ;  /* 0x000000ff4800720c */ /* 0x000fe20000764270 */
[----:B------:R-:W-:Y:S01]  /*2840*/  @P2 IMAD.MOV.U32 R26, RZ, RZ, R64 ;  /* 0x000000ffff1a2224 */ /* 0x000fe200078e0040 */
[----:B------:R-:W-:Y:S01]  /*2850*/  BSSY B1, `(.L_x_38) ;  /* 0x000000a000017945 */ /* 0x000fe20003800000 */
[----:B--2---:R-:W-:Y:S01]  /*2860*/  IMAD R25, R27, R14, R4 ;  /* 0x0000000e1b197224 */ /* 0x004fe200078e0204 */
[----:B------:R-:W-:Y:S01]  /*2870*/  IADD3 R4, P6, R62, UR12, RZ ;  /* 0x0000000c3e047c10 */ /* 0x000fe2000ffde0ff */
[----:B------:R-:W-:Y:S01]  /*2880*/  @P2 IMAD.MOV.U32 R27, RZ, RZ, R65 ;  /* 0x000000ffff1b2224 */ /* 0x000fe200078e0041 */
[----:B------:R-:W-:Y:S02]  /*2890*/  ISETP.GT.AND P1, PT, R0, 0x9, PT ;  /* 0x000000090000780c */ /* 0x000fe40003f24270 */
[----:B------:R-:W-:Y:S02]  /*28a0*/  IADD3 R24, P5, R58, UR14, RZ ;  /* 0x0000000e3a187c10 */ /* 0x000fe4000ffbe0ff */
[----:B------:R1:W-:Y:S01]  /*28b0*/  @P2 STG.E desc[UR22][R26.64+0x20], R25 ;  /* 0x000020191a002986 */ /* 0x0003e2000c101916 */
[----:B------:R-:W-:-:S02]  /*28c0*/  IADD3.X R5, R63, UR7, RZ, P6, !PT ;  /* 0x000000073f057c10 */ /* 0x000fc4000b7fe4ff */
[----:B------:R-:W-:Y:S08]  /*28d0*/  @!P3 BRA `(.L_x_39) ;  /* 0x000000000004b947 */ /* 0x000ff00003800000 */
[----:B------:R2:W5:Y:S02]  /*28e0*/  LDG.E.LTC128B R74, desc[UR22][R4.64] ;  /* 0x00000016044a7981 */ /* 0x000564000c1e1920 */
.L_x_39:
[----:B------:R-:W-:Y:S05]  /*28f0*/  BSYNC B1 ;  /* 0x0000000000017941 */ /* 0x000fea0003800000 */
.L_x_38:
[----:B-1---5:R-:W-:Y:S01]  /*2900*/  IMAD R27, R74, R15, RZ ;  /* 0x0000000f4a1b7224 */ /* 0x022fe200078e02ff */
[----:B------:R-:W-:Y:S01]  /*2910*/  IADD3.X R25, R59, UR13, RZ, P5, !PT ;  /* 0x0000000d3b197c10 */ /* 0x000fe2000affe4ff */
[----:B------:R-:W-:Y:S01]  /*2920*/  BSSY B1, `(.L_x_40) ;  /* 0x0000009000017945 */ /* 0x000fe20003800000 */
[----:B------:R-:W-:Y:S01]  /*2930*/  ISETP.GT.AND P2, PT, R72, RZ, P1 ;  /* 0x000000ff4800720c */ /* 0x000fe20000f44270 */
[----:B------:R-:W-:Y:S01]  /*2940*/  IMAD R67, R28, R14, R27 ;  /* 0x0000000e1c437224 */ /* 0x000fe200078e021b */
[----:B------:R-:W-:Y:S02]  /*2950*/  IADD3 R26, P6, R60, UR12, RZ ;  /* 0x0000000c3c1a7c10 */ /* 0x000fe4000ffde0ff */
[----:B------:R-:W-:Y:S02]  /*2960*/  IADD3 R66, P5, R64, UR14, RZ ;  /* 0x0000000e40427c10 */ /* 0x000fe4000ffbe0ff */
[----:B------:R1:W-:Y:S01]  /*2970*/  @P3 STG.E desc[UR22][R24.64], R67 ;  /* 0x0000004318003986 */ /* 0x0003e2000c101916 */
[----:B------:R-:W-:-:S06]  /*2980*/  IADD3.X R27, R61, UR7, RZ, P6, !PT ;  /* 0x000000073d1b7c10 */ /* 0x000fcc000b7fe4ff */
[----:B------:R-:W-:Y:S05]  /*2990*/  @!P2 BRA `(.L_x_41) ;  /* 0x000000000004a947 */ /* 0x000fea0003800000 */
[----:B------:R3:W5:Y:S02]  /*29a0*/  LDG.E.LTC128B R74, desc[UR22][R26.64] ;  /* 0x000000161a4a7981 */ /* 0x000764000c1e1920 */
.L_x_41:
[----:B------:R-:W-:Y:S05]  /*29b0*/  BSYNC B1 ;  /* 0x0000000000017941 */ /* 0x000fea0003800000 */
.L_x_40:
[----:B-----5:R-:W-:Y:S01]  /*29c0*/  IMAD R28, R74, R15, RZ ;  /* 0x0000000f4a1c7224 */ /* 0x020fe200078e02ff */
[----:B-1----:R-:W-:Y:S01]  /*29d0*/  IADD3.X R67, R65, UR13, RZ, P5, !PT ;  /* 0x0000000d41437c10 */ /* 0x002fe2000affe4ff */
[----:B------:R-:W-:Y:S01]  /*29e0*/  BSSY B1, `(.L_x_42) ;  /* 0x0000009000017945 */ /* 0x000fe20003800000 */
[----:B------:R-:W-:Y:S01]  /*29f0*/  ISETP.GT.AND P0, PT, R72, 0x8, P0 ;  /* 0x000000084800780c */ /* 0x000fe20000704270 */
[----:B------:R-:W-:Y:S01]  /*2a00*/  IMAD R69, R29, R14, R28 ;  /* 0x0000000e1d457224 */ /* 0x000fe200078e021c */
[----:B------:R-:W-:Y:S02]  /*2a10*/  IADD3 R28, P3, R62, UR25, RZ ;  /* 0x000000193e1c7c10 */ /* 0x000fe4000ff7e0ff */
[----:B------:R-:W-:Y:S02]  /*2a20*/  IADD3 R68, P5, R58, UR26, RZ ;  /* 0x0000001a3a447c10 */ /* 0x000fe4000ffbe0ff */
[----:B------:R1:W-:Y:S01]  /*2a30*/  @P2 STG.E desc[UR22][R66.64], R69 ;  /* 0x0000004542002986 */ /* 0x0003e2000c101916 */
[----:B------:R-:W-:-:S06]  /*2a40*/  IADD3.X R29, R63, UR29, RZ, P3, !PT ;  /* 0x0000001d3f1d7c10 */ /* 0x000fcc0009ffe4ff */
[----:B------:R-:W-:Y:S05]  /*2a50*/  @!P0 BRA `(.L_x_43) ;  /* 0x0000000000048947 */ /* 0x000fea0003800000 */
[----:B------:R4:W5:Y:S02]  /*2a60*/  LDG.E.LTC128B R74, desc[UR22][R28.64] ;  /* 0x000000161c4a7981 */ /* 0x000964000c1e1920 */
.L_x_43:
[----:B------:R-:W-:Y:S05]  /*2a70*/  BSYNC B1 ;  /* 0x0000000000017941 */ /* 0x000fea0003800000 */
.L_x_42:
[----:B----45:R-:W-:Y:S01]  /*2a80*/  IMAD R29, R74, R15, RZ ;  /* 0x0000000f4a1d7224 */ /* 0x030fe200078e02ff */
[----:B-1----:R-:W-:Y:S01]  /*2a90*/  IADD3.X R69, R59, UR28, RZ, P5, !PT ;  /* 0x0000001c3b457c10 */ /* 0x002fe2000affe4ff */
[----:B------:R-:W-:Y:S01]  /*2aa0*/  BSSY B1, `(.L_x_44) ;  /* 0x0000008000017945 */ /* 0x000fe20003800000 */
[----:B------:R-:W-:Y:S01]  /*2ab0*/  ISETP.GT.AND P2, PT, R72, 0x8, P1 ;  /* 0x000000084800780c */ /* 0x000fe20000f44270 */
[----:B------:R-:W-:Y:S01]  /*2ac0*/  IMAD R59, R30, R14, R29 ;  /* 0x0000000e1e3b7224 */ /* 0x000fe200078e021d */
[----:B------:R-:W-:-:S04]  /*2ad0*/  IADD3 R28, P1, R60, UR25, RZ ;  /* 0x000000193c1c7c10 */ /* 0x000fc8000ff3e0ff */
[----:B------:R1:W-:Y:S01]  /*2ae0*/  @P0 STG.E desc[UR22][R68.64], R59 ;  /* 0x0000003b44000986 */ /* 0x0003e2000c101916 */
[----:B------:R-:W-:-:S06]  /*2af0*/  IADD3.X R29, R61, UR29, RZ, P1, !PT ;  /* 0x0000001d3d1d7c10 */ /* 0x000fcc0008ffe4ff */
[----:B------:R-:W-:Y:S05]  /*2b00*/  @!P2 BRA `(.L_x_45) ;  /* 0x000000000004a947 */ /* 0x000fea0003800000 */
[----:B------:R4:W5:Y:S02]  /*2b10*/  LDG.E.LTC128B R74, desc[UR22][R28.64] ;  /* 0x000000161c4a7981 */ /* 0x000964000c1e1920 */
.L_x_45:
[----:B------:R-:W-:Y:S05]  /*2b20*/  BSYNC B1 ;  /* 0x0000000000017941 */ /* 0x000fea0003800000 */
.L_x_44:
[----:B----45:R-:W-:Y:S01]  /*2b30*/  IMAD R29, R74, R15, RZ ;  /* 0x0000000f4a1d7224 */ /* 0x030fe200078e02ff */
[----:B------:R-:W-:Y:S01]  /*2b40*/  IADD3 R28, P5, R64, UR26, RZ ;  /* 0x0000001a401c7c10 */ /* 0x000fe2000ffbe0ff */
[----:B------:R-:W-:Y:S01]  /*2b50*/  BSSY B1, `(.L_x_46) ;  /* 0x000000c000017945 */ /* 0x000fe20003800000 */
[----:B------:R-:W-:Y:S01]  /*2b60*/  ISETP.GT.AND P1, PT, R0, 0x10, PT ;  /* 0x000000100000780c */ /* 0x000fe20003f24270 */
[----:B-1----:R-:W-:Y:S01]  /*2b70*/  IMAD R59, R31, R14, R29 ;  /* 0x0000000e1f3b7224 */ /* 0x002fe200078e021d */
[----:B------:R-:W-:Y:S02]  /*2b80*/  IADD3.X R29, R65, UR28, RZ, P5, !PT ;  /* 0x0000001c411d7c10 */ /* 0x000fe4000affe4ff */
[----:B------:R-:W-:Y:S02]  /*2b90*/  ISETP.GT.AND P3, PT, R72, RZ, P1 ;  /* 0x000000ff4800720c */ /* 0x000fe40000f64270 */
[----:B------:R-:W-:Y:S01]  /*2ba0*/  IADD3 R30, P6, R4, UR12, RZ ;  /* 0x0000000c041e7c10 */ /* 0x000fe2000ffde0ff */
[----:B------:R1:W-:Y:S01]  /*2bb0*/  @P2 STG.E desc[UR22][R28.64], R59 ;  /* 0x0000003b1c002986 */ /* 0x0003e2000c101916 */
[----:B------:R-:W-:-:S02]  /*2bc0*/  ISETP.GT.AND P0, PT, R0, 0x11, PT ;  /* 0x000000110000780c */ /* 0x000fc40003f04270 */
[----:B------:R-:W-:Y:S02]  /*2bd0*/  IADD3 R58, P5, R24, UR14, RZ ;  /* 0x0000000e183a7c10 */ /* 0x000fe4000ffbe0ff */
[----:B------:R-:W-:-:S05]  /*2be0*/  IADD3.X R31, R5, UR7, RZ, P6, !PT ;  /* 0x00000007051f7c10 */ /* 0x000fca000b7fe4ff */
[----:B------:R-:W-:Y:S06]  /*2bf0*/  @!P3 BRA `(.L_x_47) ;  /* 0x000000000004b947 */ /* 0x000fec0003800000 */
[----:B------:R4:W5:Y:S02]  /*2c00*/  LDG.E.LTC128B R74, desc[UR22][R30.64] ;  /* 0x000000161e4a7981 */ /* 0x000964000c1e1920 */
.L_x_47:
[----:B------:R-:W-:Y:S05]  /*2c10*/  BSYNC B1 ;  /* 0x0000000000017941 */ /* 0x000fea0003800000 */
.L_x_46:
[----:B-1---5:R-:W-:Y:S01]  /*2c20*/  IMAD R29, R74, R15, RZ ;  /* 0x0000000f4a1d7224 */ /* 0x022fe200078e02ff */
[----:B------:R-:W-:Y:S01]  /*2c30*/  IADD3.X R59, R25, UR13, RZ, P5, !PT ;  /* 0x0000000d193b7c10 */ /* 0x000fe2000affe4ff */
[----:B------:R-:W-:Y:S01]  /*2c40*/  BSSY B1, `(.L_x_48) ;  /* 0x0000009000017945 */ /* 0x000fe20003800000 */
[----:B------:R-:W-:Y:S01]  /*2c50*/  ISETP.GT.AND P2, PT, R72, RZ, P0 ;  /* 0x000000ff4800720c */ /* 0x000fe20000744270 */
[----:B0-----:R-:W-:Y:S01]  /*2c60*/  IMAD R61, R32, R14, R29 ;  /* 0x0000000e203d7224 */ /* 0x001fe200078e021d */
[----:B------:R-:W-:Y:S02]  /*2c70*/  IADD3 R28, P6, R26, UR12, RZ ;  /* 0x0000000c1a1c7c10 */ /* 0x000fe4000ffde0ff */
[----:B------:R-:W-:Y:S02]  /*2c80*/  IADD3 R60, P5, R66, UR14, RZ ;  /* 0x0000000e423c7c10 */ /* 0x000fe4000ffbe0ff */
[----:B------:R0:W-:Y:S01]  /*2c90*/  @P3 STG.E desc[UR22][R58.64], R61 ;  /* 0x0000003d3a003986 */ /* 0x0001e2000c101916 */
[----:B------:R-:W-:-:S06]  /*2ca0*/  IADD3.X R29, R27, UR7, RZ, P6, !PT ;  /* 0x000000071b1d7c10 */ /* 0x000fcc000b7fe4ff */
[----:B------:R-:W-:Y:S05]  /*2cb0*/  @!P2 BRA `(.L_x_49) ;  /* 0x000000000004a947 */ /* 0x000fea0003800000 */
[----:B------:R1:W5:Y:S02]  /*2cc0*/  LDG.E.LTC128B R74, desc[UR22][R28.64] ;  /* 0x000000161c4a7981 */ /* 0x000364000c1e1920 */
.L_x_49:
[----:B------:R-:W-:Y:S05]  /*2cd0*/  BSYNC B1 ;  /* 0x0000000000017941 */ /* 0x000fea0003800000 */
.L_x_48:
[----:B-----5:R-:W-:Y:S01]  /*2ce0*/  IMAD R32, R74, R15, RZ ;  /* 0x0000000f4a207224 */ /* 0x020fe200078e02ff */
[----:B0-----:R-:W-:Y:S01]  /*2cf0*/  IADD3.X R61, R67, UR13, RZ, P5, !PT ;  /* 0x0000000d433d7c10 */ /* 0x001fe2000affe4ff */
[----:B------:R-:W-:Y:S01]  /*2d00*/  BSSY B1, `(.L_x_50) ;  /* 0x0000009000017945 */ /* 0x000fe20003800000 */
[----:B------:R-:W-:Y:S01]  /*2d10*/  ISETP.GT.AND P1, PT, R72, 0x8, P1 ;  /* 0x000000084800780c */ /* 0x000fe20000f24270 */
[----:B------:R-:W-:Y:S01]  /*2d20*/  IMAD R33, R33, R14, R32 ;  /* 0x0000000e21217224 */ /* 0x000fe200078e0220 */
[----:B--2---:R-:W-:Y:S02]  /*2d30*/  IADD3 R4, P3, R4, UR25, RZ ;  /* 0x0000001904047c10 */ /* 0x004fe4000ff7e0ff */
[----:B------:R-:W-:Y:S02]  /*2d40*/  IADD3 R32, P5, R24, UR26, RZ ;  /* 0x0000001a18207c10 */ /* 0x000fe4000ffbe0ff */
[----:B------:R0:W-:Y:S01]  /*2d50*/  @P2 STG.E desc[UR22][R60.64], R33 ;  /* 0x000000213c002986 */ /* 0x0001e2000c101916 */
[----:B------:R-:W-:-:S06]  /*2d60*/  IADD3.X R5, R5, UR29, RZ, P3, !PT ;  /* 0x0000001d05057c10 */ /* 0x000fcc0009ffe4ff */
[----:B------:R-:W-:Y:S05]  /*2d70*/  @!P1 BRA `(.L_x_51) ;  /* 0x0000000000049947 */ /* 0x000fea0003800000 */
[----:B------:R2:W5:Y:S02]  /*2d80*/  LDG.E.LTC128B R74, desc[UR22][R4.64] ;  /* 0x00000016044a7981 */ /* 0x000564000c1e1920 */
.L_x_51:
[----:B------:R-:W-:Y:S05]  /*2d90*/  BSYNC B1 ;  /* 0x0000000000017941 */ /* 0x000fea0003800000 */
.L_x_50:
[----:B--2--5:R-:W-:Y:S01]  /*2da0*/  IMAD R5, R74, R15, RZ ;  /* 0x0000000f4a057224 */ /* 0x024fe200078e02ff */
[----:B0-----:R-:W-:Y:S01]  /*2db0*/  IADD3.X R33, R25, UR28, RZ, P5, !PT ;  /* 0x0000001c19217c10 */ /* 0x001fe2000affe4ff */
        /* <DEDUP_REMOVED lines=8> */
.L_x_53:
[----:B------:R-:W-:Y:S05]  /*2e40*/  BSYNC B1 ;  /* 0x0000000000017941 */ /* 0x000fea0003800000 */
.L_x_52:
[----:B--2--5:R-:W-:Y:S01]  /*2e50*/  IMAD R5, R74, R15, RZ ;  /* 0x0000000f4a057224 */ /* 0x024fe200078e02ff */
[----:B------:R-:W-:Y:S01]  /*2e60*/  IADD3 R4, P5, R66, UR26, RZ ;  /* 0x0000001a42047c10 */ /* 0x000fe2000ffbe0ff */
[----:B------:R-:W-:Y:S01]  /*2e70*/  BSSY B1, `(.L_x_54) ;  /* 0x000000c000017945 */ /* 0x000fe20003800000 */
[----:B------:R-:W-:Y:S01]  /*2e80*/  ISETP.GT.AND P1, PT, R0, 0x18, PT ;  /* 0x000000180000780c */ /* 0x000fe20003f24270 */
[----:B------:R-:W-:Y:S01]  /*2e90*/  IMAD R35, R35, R14, R5 ;  /* 0x0000000e23237224 */ /* 0x000fe200078e0205 */
[----:B------:R-:W-:Y:S02]  /*2ea0*/  IADD3.X R5, R67, UR28, RZ, P5, !PT ;  /* 0x0000001c43057c10 */ /* 0x000fe4000affe4ff */
[----:B------:R-:W-:Y:S02]  /*2eb0*/  ISETP.GT.AND P3, PT, R72, RZ, P1 ;  /* 0x000000ff4800720c */ /* 0x000fe40000f64270 */
[----:B------:R-:W-:Y:S01]  /*2ec0*/  IADD3 R24, P6, R30, UR12, RZ ;  /* 0x0000000c1e187c10 */ /* 0x000fe2000ffde0ff */
[----:B------:R2:W-:Y:S01]  /*2ed0*/  @P2 STG.E desc[UR22][R4.64], R35 ;  /* 0x0000002304002986 */ /* 0x0005e2000c101916 */
[----:B------:R-:W-:-:S02]  /*2ee0*/  ISETP.GT.AND P0, PT, R0, 0x19, PT ;  /* 0x000000190000780c */ /* 0x000fc40003f04270 */
[----:B---3--:R-:W-:Y:S02]  /*2ef0*/  IADD3 R26, P5, R58, UR14, RZ ;  /* 0x0000000e3a1a7c10 */ /* 0x008fe4000ffbe0ff */
[----:B0-----:R-:W-:-:S05]  /*2f00*/  IADD3.X R25, R31, UR7, RZ, P6, !PT ;  /* 0x000000071f197c10 */ /* 0x001fca000b7fe4ff */
[----:B------:R-:W-:Y:S06]  /*2f10*/  @!P3 BRA `(.L_x_55) ;  /* 0x000000000004b947 */ /* 0x000fec0003800000 */
[----:B------:R0:W5:Y:S02]  /*2f20*/  LDG.E.LTC128B R74, desc[UR22][R24.64] ;  /* 0x00000016184a7981 */ /* 0x000164000c1e1920 */
.L_x_55:
[----:B------:R-:W-:Y:S05]  /*2f30*/  BSYNC B1 ;  /* 0x0000000000017941 */ /* 0x000fea0003800000 */
.L_x_54:
[----:B--2--5:R-:W-:Y:S01]  /*2f40*/  IMAD R5, R74, R15, RZ ;  /* 0x0000000f4a057224 */ /* 0x024fe200078e02ff */
        /* <DEDUP_REMOVED lines=10> */
.L_x_57:
[----:B------:R-:W-:Y:S05]  /*2ff0*/  BSYNC B1 ;  /* 0x0000000000017941 */ /* 0x000fea0003800000 */
.L_x_56:
[----:B-----5:R-:W-:Y:S01]  /*3000*/  IMAD R34, R74, R15, RZ ;  /* 0x0000000f4a227224 */ /* 0x020fe200078e02ff */
[----:B--2---:R-:W-:Y:S01]  /*3010*/  IADD3.X R33, R61, UR13, RZ, P5, !PT ;  /* 0x0000000d3d217c10 */ /* 0x004fe2000affe4ff */
[----:B------:R-:W-:Y:S01]  /*3020*/  BSSY B1, `(.L_x_58) ;  /* 0x0000009000017945 */ /* 0x000fe20003800000 */
[----:B------:R-:W-:Y:S01]  /*3030*/  ISETP.GT.AND P1, PT, R72, 0x8, P1 ;  /* 0x000000084800780c */ /* 0x000fe20000f24270 */
[----:B------:R-:W-:Y:S01]  /*3040*/  IMAD R37, R37, R14, R34 ;  /* 0x0000000e25257224 */ /* 0x000fe200078e0222 */
[----:B----4-:R-:W-:Y:S02]  /*3050*/  IADD3 R30, P3, R30, UR25, RZ ;  /* 0x000000191e1e7c10 */ /* 0x010fe4000ff7e0ff */
[----:B------:R-:W-:Y:S02]  /*3060*/  IADD3 R34, P5, R58, UR26, RZ ;  /* 0x0000001a3a227c10 */ /* 0x000fe4000ffbe0ff */
[----:B------:R2:W-:Y:S01]  /*3070*/  @P2 STG.E desc[UR22][R32.64], R37 ;  /* 0x0000002520002986 */ /* 0x0005e2000c101916 */
[----:B------:R-:W-:-:S06]  /*3080*/  IADD3.X R31, R31, UR29, RZ, P3, !PT ;  /* 0x0000001d1f1f7c10 */ /* 0x000fcc0009ffe4ff */
[----:B------:R-:W-:Y:S05]  /*3090*/  @!P1 BRA `(.L_x_59) ;  /* 0x0000000000049947 */ /* 0x000fea0003800000 */
[----:B------:R4:W5:Y:S02]  /*30a0*/  LDG.E.LTC128B R74, desc[UR22][R30.64] ;  /* 0x000000161e4a7981 */ /* 0x000964000c1e1920 */
.L_x_59:
[----:B------:R-:W-:Y:S05]  /*30b0*/  BSYNC B1 ;  /* 0x0000000000017941 */ /* 0x000fea0003800000 */
.L_x_58:
[----:B----45:R-:W-:Y:S01]  /*30c0*/  IMAD R31, R74, R15, RZ ;  /* 0x0000000f4a1f7224 */ /* 0x030fe200078e02ff */
[----:B------:R-:W-:Y:S01]  /*30d0*/  IADD3.X R35, R59, UR28, RZ, P5, !PT ;  /* 0x0000001c3b237c10 */ /* 0x000fe2000affe4ff */
[----:B------:R-:W-:Y:S01]  /*30e0*/  BSSY B1, `(.L_x_60) ;  /* 0x0000008000017945 */ /* 0x000fe20003800000 */
[----:B------:R-:W-:Y:S01]  /*30f0*/  ISETP.GT.AND P2, PT, R72, 0x8, P0 ;  /* 0x000000084800780c */ /* 0x000fe20000744270 */
[----:B------:R-:W-:Y:S01]  /*3100*/  IMAD R31, R38, R14, R31 ;  /* 0x0000000e261f7224 */ /* 0x000fe200078e021f */
[----:B-1----:R-:W-:-:S04]  /*3110*/  IADD3 R28, P0, R28, UR25, RZ ;  /* 0x000000191c1c7c10 */ /* 0x002fc8000ff1e0ff */
[----:B------:R1:W-:Y:S01]  /*3120*/  @P1 STG.E desc[UR22][R34.64], R31 ;  /* 0x0000001f22001986 */ /* 0x0003e2000c101916 */
[----:B------:R-:W-:-:S06]  /*3130*/  IADD3.X R29, R29, UR29, RZ, P0, !PT ;  /* 0x0000001d1d1d7c10 */ /* 0x000fcc00087fe4ff */
[----:B------:R-:W-:Y:S05]  /*3140*/  @!P2 BRA `(.L_x_61) ;  /* 0x000000000004a947 */ /* 0x000fea0003800000 */
[----:B------:R4:W5:Y:S02]  /*3150*/  LDG.E.LTC128B R74, desc[UR22][R28.64] ;  /* 0x000000161c4a7981 */ /* 0x000964000c1e1920 */
.L_x_61:
[----:B------:R-:W-:Y:S05]  /*3160*/  BSYNC B1 ;  /* 0x0000000000017941 */ /* 0x000fea0003800000 */
.L_x_60:
[----:B----45:R-:W-:Y:S01]  /*3170*/  IMAD R29, R74, R15, RZ ;  /* 0x0000000f4a1d7224 */ /* 0x030fe200078e02ff */
        /* <DEDUP_REMOVED lines=9> */
[----:B-1----:R-:W-:Y:S02]  /*3210*/  IADD3 R34, P5, R26, UR14, RZ ;  /* 0x0000000e1a227c10 */ /* 0x002fe4000ffbe0ff */
[----:B------:R-:W-:-:S05]  /*3220*/  IADD3.X R31, R25, UR7, RZ, P6, !PT ;  /* 0x00000007191f7c10 */ /* 0x000fca000b7fe4ff */
[----:B------:R-:W-:Y:S06]  /*3230*/  @!P3 BRA `(.L_x_63) ;  /* 0x000000000004b947 */ /* 0x000fec0003800000 */
[----:B------:R1:W5:Y:S02]  /*3240*/  LDG.E.LTC128B R74, desc[UR22][R30.64] ;  /* 0x000000161e4a7981 */ /* 0x000364000c1e1920 */
.L_x_63:
[----:B------:R-:W-:Y:S05]  /*3250*/  BSYNC B1 ;  /* 0x0000000000017941 */ /* 0x000fea0003800000 */
.L_x_62:
[----:B----45:R-:W-:Y:S01]  /*3260*/  IMAD R29, R74, R15, RZ ;  /* 0x0000000f4a1d7224 */ /* 0x030fe200078e02ff */
[----:B------:R-:W-:Y:S01]  /*3270*/  IADD3.X R35, R27, UR13, RZ, P5, !PT ;  /* 0x0000000d1b237c10 */ /* 0x000fe2000affe4ff */
[----:B------:R-:W-:Y:S01]  /*3280*/  BSSY B1, `(.L_x_64) ;  /* 0x0000009000017945 */ /* 0x000fe20003800000 */
[----:B------:R-:W-:Y:S01]  /*3290*/  ISETP.GT.AND P2, PT, R72, RZ, P0 ;  /* 0x000000ff4800720c */ /* 0x000fe20000744270 */
[----:B--2---:R-:W-:Y:S01]  /*32a0*/  IMAD R37, R40, R14, R29 ;  /* 0x0000000e28257224 */ /* 0x004fe200078e021d */
[----:B------:R-:W-:Y:S02]  /*32b0*/  IADD3 R28, P6, R4, UR12, RZ ;  /* 0x0000000c041c7c10 */ /* 0x000fe4000ffde0ff */
[----:B------:R-:W-:Y:S02]  /*32c0*/  IADD3 R36, P5, R32, UR14, RZ ;  /* 0x0000000e20247c10 */ /* 0x000fe4000ffbe0ff */
[----:B------:R2:W-:Y:S01]  /*32d0*/  @P3 STG.E desc[UR22][R34.64], R37 ;  /* 0x0000002522003986 */ /* 0x0005e2000c101916 */
[----:B------:R-:W-:-:S06]  /*32e0*/  IADD3.X R29, R5, UR7, RZ, P6, !PT ;  /* 0x00000007051d7c10 */ /* 0x000fcc000b7fe4ff */
[----:B------:R-:W-:Y:S05]  /*32f0*/  @!P2 BRA `(.L_x_65) ;  /* 0x000000000004a947 */ /* 0x000fea0003800000 */
[----:B------:R4:W5:Y:S02]  /*3300*/  LDG.E.LTC128B R74, desc[UR22][R28.64] ;  /* 0x000000161c4a7981 */ /* 0x000964000c1e1920 */
.L_x_65:
[----:B------:R-:W-:Y:S05]  /*3310*/  BSYNC B1 ;  /* 0x0000000000017941 */ /* 0x000fea0003800000 */
.L_x_64:
[----:B-----5:R-:W-:Y:S01]  /*3320*/  IMAD R38, R74, R15, RZ ;  /* 0x0000000f4a267224 */ /* 0x020fe200078e02ff */
[----:B--2---:R-:W-:Y:S01]  /*3330*/  IADD3.X R37, R33, UR13, RZ, P5, !PT ;  /* 0x0000000d21257c10 */ /* 0x004fe2000affe4ff */
[----:B------:R-:W-:Y:S01]  /*3340*/  BSSY B1, `(.L_x_66) ;  /* 0x0000009000017945 */ /* 0x000fe20003800000 */
[----:B------:R-:W-:Y:S01]  /*3350*/  ISETP.GT.AND P1, PT, R72, 0x8, P1 ;  /* 0x000000084800780c */ /* 0x000fe20000f24270 */
[----:B------:R-:W-:Y:S01]  /*3360*/  IMAD R41, R41, R14, R38 ;  /* 0x0000000e29297224 */ /* 0x000fe200078e0226 */
[----:B0-----:R-:W-:Y:S02]  /*3370*/  IADD3 R24, P3, R24, UR25, RZ ;  /* 0x0000001918187c10 */ /* 0x001fe4000ff7e0ff */
[----:B------:R-:W-:Y:S02]  /*3380*/  IADD3 R38, P5, R26, UR26, RZ ;  /* 0x0000001a1a267c10 */ /* 0x000fe4000ffbe0ff */
[----:B------:R0:W-:Y:S01]  /*3390*/  @P2 STG.E desc[UR22][R36.64], R41 ;  /* 0x0000002924002986 */ /* 0x0001e2000c101916 */
[----:B------:R-:W-:-:S06]  /*33a0*/  IADD3.X R25, R25, UR29, RZ, P3, !PT ;  /* 0x0000001d19197c10 */ /* 0x000fcc0009ffe4ff */
[----:B------:R-:W-:Y:S05]  /*33b0*/  @!P1 BRA `(.L_x_67) ;  /* 0x0000000000049947 */ /* 0x000fea0003800000 */
[----:B------:R2:W5:Y:S02]  /*33c0*/  LDG.E.LTC128B R74, desc[UR22][R24.64] ;  /* 0x00000016184a7981 */ /* 0x000564000c1e1920 */
.L_x_67:
[----:B------:R-:W-:Y:S05]  /*33d0*/  BSYNC B1 ;  /* 0x0000000000017941 */ /* 0x000fea0003800000 */
.L_x_66:
[----:B--2--5:R-:W-:Y:S01]  /*33e0*/  IMAD R25, R74, R15, RZ ;  /* 0x0000000f4a197224 */ /* 0x024fe200078e02ff */
[----:B------:R-:W-:Y:S01]  /*33f0*/  IADD3.X R39, R27, UR28, RZ, P5, !PT ;  /* 0x0000001c1b277c10 */ /* 0x000fe2000affe4ff */
[----:B------:R-:W-:Y:S01]  /*3400*/  BSSY B1, `(.L_x_68) ;  /* 0x0000008000017945 */ /* 0x000fe20003800000 */
[----:B------:R-:W-:Y:S01]  /*3410*/  ISETP.GT.AND P2, PT, R72, 0x8, P0 ;  /* 0x000000084800780c */ /* 0x000fe20000744270 */
[----:B------:R-:W-:Y:S01]  /*3420*/  IMAD R25, R42, R14, R25 ;  /* 0x0000000e2a197224 */ /* 0x000fe200078e0219 */
[----:B---3--:R-:W-:-:S04]  /*3430*/  IADD3 R4, P0, R4, UR25, RZ ;  /* 0x0000001904047c10 */ /* 0x008fc8000ff1e0ff */
[----:B------:R2:W-:Y:S01]  /*3440*/  @P1 STG.E desc[UR22][R38.64], R25 ;  /* 0x0000001926001986 */ /* 0x0005e2000c101916 */
[----:B------:R-:W-:-:S06]  /*3450*/  IADD3.X R5, R5, UR29, RZ, P0, !PT ;  /* 0x0000001d05057c10 */ /* 0x000fcc00087fe4ff */
[----:B------:R-:W-:Y:S05]  /*3460*/  @!P2 BRA `(.L_x_69) ;  /* 0x000000000004a947 */ /* 0x000fea0003800000 */
[----:B------:R3:W5:Y:S02]  /*3470*/  LDG.E.LTC128B R74, desc[UR22][R4.64] ;  /* 0x00000016044a7981 */ /* 0x000764000c1e1920 */
.L_x_69:
[----:B------:R-:W-:Y:S05]  /*3480*/  BSYNC B1 ;  /* 0x0000000000017941 */ /* 0x000fea0003800000 */
.L_x_68:
[----:B---3-5:R-:W-:Y:S01]  /*3490*/  IMAD R5, R74, R15, RZ ;  /* 0x0000000f4a057224 */ /* 0x028fe200078e02ff */
        /* <DEDUP_REMOVED lines=9> */
[----:B------:R-:W-:Y:S02]  /*3530*/  IADD3 R26, P5, R34, UR14, RZ ;  /* 0x0000000e221a7c10 */ /* 0x000fe4000ffbe0ff */
[----:B--2---:R-:W-:-:S05]  /*3540*/  IADD3.X R25, R31, UR7, RZ, P6, !PT ;  /* 0x000000071f197c10 */ /* 0x004fca000b7fe4ff */
[----:B------:R-:W-:Y:S06]  /*3550*/  @!P3 BRA `(.L_x_71) ;  /* 0x000000000004b947 */ /* 0x000fec0003800000 */
[----:B------:R2:W5:Y:S02]  /*3560*/  LDG.E.LTC128B R74, desc[UR22][R24.64] ;  /* 0x00000016184a7981 */ /* 0x000564000c1e1920 */
.L_x_71:
[----:B------:R-:W-:Y:S05]  /*3570*/  BSYNC B1 ;  /* 0x0000000000017941 */ /* 0x000fea0003800000 */
.L_x_70:
[----:B---3-5:R-:W-:Y:S01]  /*3580*/  IMAD R5, R74, R15, RZ ;  /* 0x0000000f4a057224 */ /* 0x028fe200078e02ff */
        /* <DEDUP_REMOVED lines=10> */
.L_x_73:
[----:B------:R-:W-:Y:S05]  /*3630*/  BSYNC B1 ;  /* 0x0000000000017941 */ /* 0x000fea0003800000 */
.L_x_72:
[----:B-----5:R-:W-:Y:S01]  /*3640*/  IMAD R38, R74, R15, RZ ;  /* 0x0000000f4a267224 */ /* 0x020fe200078e02ff */
[----:B---3--:R-:W-:Y:S01]  /*3650*/  IADD3.X R33, R37, UR13, RZ, P5, !PT ;  /* 0x0000000d25217c10 */ /* 0x008fe2000affe4ff */
[----:B------:R-:W-:Y:S01]  /*3660*/  BSSY B1, `(.L_x_74) ;  /* 0x0000009000017945 */ /* 0x000fe20003800000 */
[----:B------:R-:W-:Y:S01]  /*3670*/  ISETP.GT.AND P1, PT, R72, 0x8, P1 ;  /* 0x000000084800780c */ /* 0x000fe20000f24270 */
[----:B------:R-:W-:Y:S01]  /*3680*/  IMAD R45, R45, R14, R38 ;  /* 0x0000000e2d2d7224 */ /* 0x000fe200078e0226 */
[----:B-1----:R-:W-:Y:S02]  /*3690*/  IADD3 R30, P3, R30, UR25, RZ ;  /* 0x000000191e1e7c10 */ /* 0x002fe4000ff7e0ff */
[----:B------:R-:W-:Y:S02]  /*36a0*/  IADD3 R38, P5, R34, UR26, RZ ;  /* 0x0000001a22267c10 */ /* 0x000fe4000ffbe0ff */
[----:B------:R1:W-:Y:S01]  /*36b0*/  @P2 STG.E desc[UR22][R32.64], R45 ;  /* 0x0000002d20002986 */ /* 0x0003e2000c101916 */
[----:B------:R-:W-:-:S06]  /*36c0*/  IADD3.X R31, R31, UR29, RZ, P3, !PT ;  /* 0x0000001d1f1f7c10 */ /* 0x000fcc0009ffe4ff */
[----:B------:R-:W-:Y:S05]  /*36d0*/  @!P1 BRA `(.L_x_75) ;  /* 0x0000000000049947 */ /* 0x000fea0003800000 */
[----:B------:R3:W5:Y:S02]  /*36e0*/  LDG.E.LTC128B R74, desc[UR22][R30.64] ;  /* 0x000000161e4a7981 */ /* 0x000764000c1e1920 */
.L_x_75:
[----:B------:R-:W-:Y:S05]  /*36f0*/  BSYNC B1 ;  /* 0x0000000000017941 */ /* 0x000fea0003800000 */
.L_x_74:
[----:B---3-5:R-:W-:Y:S01]  /*3700*/  IMAD R31, R74, R15, RZ ;  /* 0x0000000f4a1f7224 */ /* 0x028fe200078e02ff */
[----:B------:R-:W-:Y:S01]  /*3710*/  IADD3.X R39, R35, UR28, RZ, P5, !PT ;  /* 0x0000001c23277c10 */ /* 0x000fe2000affe4ff */
[----:B------:R-:W-:Y:S01]  /*3720*/  BSSY B1, `(.L_x_76) ;  /* 0x0000008000017945 */ /* 0x000fe20003800000 */
[----:B------:R-:W-:Y:S01]  /*3730*/  ISETP.GT.AND P0, PT, R72, 0x8, P0 ;  /* 0x000000084800780c */ /* 0x000fe20000704270 */
[----:B------:R-:W-:Y:S01]  /*3740*/  IMAD R31, R46, R14, R31 ;  /* 0x0000000e2e1f7224 */ /* 0x000fe200078e021f */
[----:B----4-:R-:W-:-:S04]  /*3750*/  IADD3 R28, P2, R28, UR25, RZ ;  /* 0x000000191c1c7c10 */ /* 0x010fc8000ff5e0ff */
[----:B------:R3:W-:Y:S01]  /*3760*/  @P1 STG.E desc[UR22][R38.64], R31 ;  /* 0x0000001f26001986 */ /* 0x0007e2000c101916 */
[----:B------:R-:W-:-:S06]  /*3770*/  IADD3.X R29, R29, UR29, RZ, P2, !PT ;  /* 0x0000001d1d1d7c10 */ /* 0x000fcc00097fe4ff */
[----:B------:R-:W-:Y:S05]  /*3780*/  @!P0 BRA `(.L_x_77) ;  /* 0x0000000000048947 */ /* 0x000fea0003800000 */
[----:B------:R4:W5:Y:S02]  /*3790*/  LDG.E.LTC128B R74, desc[UR22][R28.64] ;  /* 0x000000161c4a7981 */ /* 0x000964000c1e1920 */
.L_x_77:
[----:B------:R-:W-:Y:S05]  /*37a0*/  BSYNC B1 ;  /* 0x0000000000017941 */ /* 0x000fea0003800000 */
.L_x_76:
        /* <DEDUP_REMOVED lines=11> */
[----:B---3--:R-:W-:-:S05]  /*3860*/  IADD3.X R31, R25, UR7, RZ, P2, !PT ;  /* 0x00000007191f7c10 */ /* 0x008fca00097fe4ff */
[----:B------:R-:W-:Y:S06]  /*3870*/  @!P5 BRA `(.L_x_79) ;  /* 0x000000000004d947 */ /* 0x000fec0003800000 */
[----:B------:R3:W5:Y:S02]  /*3880*/  LDG.E.LTC128B R74, desc[UR22][R30.64] ;  /* 0x000000161e4a7981 */ /* 0x000764000c1e1920 */
.L_x_79:
[----:B------:R-:W-:Y:S05]  /*3890*/  BSYNC B1 ;  /* 0x0000000000017941 */ /* 0x000fea0003800000 */
.L_x_78:
[----:B----45:R-:W-:Y:S01]  /*38a0*/  IMAD R29, R74, R15, RZ ;  /* 0x0000000f4a1d7224 */ /* 0x030fe200078e02ff */
[----:B------:R-:W-:Y:S01]  /*38b0*/  IADD3.X R35, R27, UR13, RZ, P6, !PT ;  /* 0x0000000d1b237c10 */ /* 0x000fe2000b7fe4ff */
[----:B------:R-:W-:Y:S01]  /*38c0*/  BSSY B1, `(.L_x_80) ;  /* 0x0000008000017945 */ /* 0x000fe20003800000 */
[----:B------:R-:W-:Y:S01]  /*38d0*/  ISETP.GT.AND P2, PT, R72, RZ, P1 ;  /* 0x000000ff4800720c */ /* 0x000fe20000f44270 */
[----:B------:R-:W-:Y:S01]  /*38e0*/  IMAD R29, R48, R14, R29 ;  /* 0x0000000e301d7224 */ /* 0x000fe200078e021d */
[----:B------:R-:W-:-:S04]  /*38f0*/  IADD3 R38, P0, R4, UR12, RZ ;  /* 0x0000000c04267c10 */ /* 0x000fc8000ff1e0ff */
[----:B------:R4:W-:Y:S01]  /*3900*/  @P5 STG.E desc[UR22][R34.64], R29 ;  /* 0x0000001d22005986 */ /* 0x0009e2000c101916 */
[----:B------:R-:W-:-:S06]  /*3910*/  IADD3.X R39, R5, UR7, RZ, P0, !PT ;  /* 0x0000000705277c10 */ /* 0x000fcc00087fe4ff */
[----:B------:R-:W-:Y:S05]  /*3920*/  @!P2 BRA `(.L_x_81) ;  /* 0x000000000004a947 */ /* 0x000fea0003800000 */
[----:B------:R0:W5:Y:S02]  /*3930*/  LDG.E.LTC128B R74, desc[UR22][R38.64] ;  /* 0x00000016264a7981 */ /* 0x000164000c1e1920 */
.L_x_81:
[----:B------:R-:W-:Y:S05]  /*3940*/  BSYNC B1 ;  /* 0x0000000000017941 */ /* 0x000fea0003800000 */
.L_x_80:
[----:B----45:R-:W-:Y:S01]  /*3950*/  IMAD R29, R74, R15, RZ ;  /* 0x0000000f4a1d7224 */ /* 0x030fe200078e02ff */
[----:B------:R-:W-:Y:S01]  /*3960*/  IADD3 R28, P5, R32, UR14, RZ ;  /* 0x0000000e201c7c10 */ /* 0x000fe2000ffbe0ff */
[----:B------:R-:W-:Y:S01]  /*3970*/  BSSY B1, `(.L_x_82) ;  /* 0x000000b000017945 */ /* 0x000fe20003800000 */
[----:B------:R-:W-:Y:S01]  /*3980*/  ISETP.GT.AND P3, PT, R72, 0x8, P3 ;  /* 0x000000084800780c */ /* 0x000fe20001f64270 */
[----:B------:R-:W-:Y:S01]  /*3990*/  IMAD R49, R49, R14, R29 ;  /* 0x0000000e31317224 */ /* 0x000fe200078e021d */
[----:B------:R-:W-:Y:S02]  /*39a0*/  IADD3.X R29, R33, UR13, RZ, P5, !PT ;  /* 0x0000000d211d7c10 */ /* 0x000fe4000affe4ff */
[----:B--2---:R-:W-:Y:S02]  /*39b0*/  IADD3 R24, P6, R24, UR25, RZ ;  /* 0x0000001918187c10 */ /* 0x004fe4000ffde0ff */
[----:B------:R-:W-:Y:S01]  /*39c0*/  ISETP.GT.AND P0, PT, R0, 0x38, PT ;  /* 0x000000380000780c */ /* 0x000fe20003f04270 */
[----:B------:R2:W-:Y:S01]  /*39d0*/  @P2 STG.E desc[UR22][R28.64], R49 ;  /* 0x000000311c002986 */ /* 0x0005e2000c101916 */
[----:B0-----:R-:W-:-:S02]  /*39e0*/  IADD3 R36, P5, R26, UR26, RZ ;  /* 0x0000001a1a247c10 */ /* 0x001fc4000ffbe0ff */
[----:B------:R-:W-:-:S03]  /*39f0*/  IADD3.X R25, R25, UR29, RZ, P6, !PT ;  /* 0x0000001d19197c10 */ /* 0x000fc6000b7fe4ff */
[----:B------:R-:W-:Y:S08]  /*3a00*/  @!P3 BRA `(.L_x_83) ;  /* 0x000000000004b947 */ /* 0x000ff00003800000 */
[----:B------:R0:W5:Y:S02]  /*3a10*/  LDG.E.LTC128B R74, desc[UR22][R24.64] ;  /* 0x00000016184a7981 */ /* 0x000164000c1e1920 */
.L_x_83:
[----:B------:R-:W-:Y:S05]  /*3a20*/  BSYNC B1 ;  /* 0x0000000000017941 */ /* 0x000fea0003800000 */
.L_x_82:
[----:B0----5:R-:W-:Y:S01]  /*3a30*/  IMAD R25, R74, R15, RZ ;  /* 0x0000000f4a197224 */ /* 0x021fe200078e02ff */
[----:B------:R-:W-:Y:S01]  /*3a40*/  IADD3.X R37, R27, UR28, RZ, P5, !PT ;  /* 0x0000001c1b257c10 */ /* 0x000fe2000affe4ff */
[----:B------:R-:W-:Y:S01]  /*3a50*/  BSSY B1, `(.L_x_84) ;  /* 0x0000009000017945 */ /* 0x000fe20003800000 */
[----:B------:R-:W-:Y:S01]  /*3a60*/  ISETP.GT.AND P1, PT, R72, 0x8, P1 ;  /* 0x000000084800780c */ /* 0x000fe20000f24270 */
[----:B------:R-:W-:Y:S01]  /*3a70*/  IMAD R25, R50, R14, R25 ;  /* 0x0000000e32197224 */ /* 0x000fe200078e0219 */
[----:B------:R-:W-:Y:S02]  /*3a80*/  IADD3 R4, P5, R4, UR25, RZ ;  /* 0x0000001904047c10 */ /* 0x000fe4000ffbe0ff */
[----:B------:R-:W-:Y:S02]  /*3a90*/  ISETP.GT.AND P2, PT, R0, 0x39, PT ;  /* 0x000000390000780c */ /* 0x000fe40003f44270 */
[----:B------:R0:W-:Y:S01]  /*3aa0*/  @P3 STG.E desc[UR22][R36.64], R25 ;  /* 0x0000001924003986 */ /* 0x0001e2000c101916 */
[----:B------:R-:W-:-:S06]  /*3ab0*/  IADD3.X R5, R5, UR29, RZ, P5, !PT ;  /* 0x0000001d05057c10 */ /* 0x000fcc000affe4ff */
[----:B------:R-:W-:Y:S05]  /*3ac0*/  @!P1 BRA `(.L_x_85) ;  /* 0x0000000000049947 */ /* 0x000fea0003800000 */
[----:B------:R4:W5:Y:S02]  /*3ad0*/  LDG.E.LTC128B R74, desc[UR22][R4.64] ;  /* 0x00000016044a7981 */ /* 0x000964000c1e1920 */
.L_x_85:
[----:B------:R-:W-:Y:S05]  /*3ae0*/  BSYNC B1 ;  /* 0x0000000000017941 */ /* 0x000fea0003800000 */
.L_x_84:
[----:B----4-:R-:W-:Y:S01]  /*3af0*/  IADD3 R4, P6, R32, UR26, RZ ;  /* 0x0000001a20047c10 */ /* 0x010fe2000ffde0ff */
[----:B-----5:R-:W-:Y:S01]  /*3b00*/  IMAD R0, R74, R15, RZ ;  /* 0x0000000f4a007224 */ /* 0x020fe200078e02ff */
[----:B------:R-:W-:Y:S01]  /*3b10*/  ISETP.GT.AND P3, PT, R72, RZ, P0 ;  /* 0x000000ff4800720c */ /* 0x000fe20000764270 */
[----:B------:R-:W-:Y:S01]  /*3b20*/  BSSY B1, `(.L_x_86) ;  /* 0x0000009000017945 */ /* 0x000fe20003800000 */
[----:B------:R-:W-:Y:S01]  /*3b30*/  IADD3.X R5, R33, UR28, RZ, P6, !PT ;  /* 0x0000001c21057c10 */ /* 0x000fe2000b7fe4ff */
[----:B------:R-:W-:Y:S01]  /*3b40*/  IMAD R51, R51, R14, R0 ;  /* 0x0000000e33337224 */ /* 0x000fe200078e0200 */
[----:B------:R-:W-:-:S04]  /*3b50*/  IADD3 R24, P5, R34, UR14, RZ ;  /* 0x0000000e22187c10 */ /* 0x000fc8000ffbe0ff */
[----:B------:R4:W-:Y:S05]  /*3b60*/  @P1 STG.E desc[UR22][R4.64], R51 ;  /* 0x0000003304001986 */ /* 0x0009ea000c101916 */
[----:B------:R-:W-:Y:S05]  /*3b70*/  @!P3 BRA `(.L_x_87) ;  /* 0x00000000000cb947 */ /* 0x000fea0003800000 */
[----:B----4-:R-:W-:-:S04]  /*3b80*/  IADD3 R4, P1, R30, UR12, RZ ;  /* 0x0000000c1e047c10 */ /* 0x010fc8000ff3e0ff */
[----:B------:R-:W-:-:S05]  /*3b90*/  IADD3.X R5, R31, UR7, RZ, P1, !PT ;  /* 0x000000071f057c10 */ /* 0x000fca0008ffe4ff */
[----:B------:R4:W5:Y:S04]  /*3ba0*/  LDG.E.LTC128B R74, desc[UR22][R4.64] ;  /* 0x00000016044a7981 */ /* 0x000968000c1e1920 */
.L_x_87:
[----:B------:R-:W-:Y:S05]  /*3bb0*/  BSYNC B1 ;  /* 0x0000000000017941 */ /* 0x000fea0003800000 */
.L_x_86:
[----:B----45:R-:W-:Y:S01]  /*3bc0*/  IMAD R5, R74, R15, RZ ;  /* 0x0000000f4a057224 */ /* 0x030fe200078e02ff */
[----:B0-----:R-:W-:Y:S01]  /*3bd0*/  IADD3.X R25, R35, UR13, RZ, P5, !PT ;  /* 0x0000000d23197c10 */ /* 0x001fe2000affe4ff */
[----:B------:R-:W-:Y:S01]  /*3be0*/  BSSY B1, `(.L_x_88) ;  /* 0x0000009000017945 */ /* 0x000fe20003800000 */
[----:B------:R-:W-:Y:S01]  /*3bf0*/  ISETP.GT.AND P1, PT, R72, RZ, P2 ;  /* 0x000000ff4800720c */ /* 0x000fe20001724270 */
[----:B------:R-:W-:Y:S01]  /*3c00*/  IMAD R5, R52, R14, R5 ;  /* 0x0000000e34057224 */ /* 0x000fe200078e0205 */
[----:B------:R-:W-:-:S04]  /*3c10*/  IADD3 R26, P5, R28, UR14, RZ ;  /* 0x0000000e1c1a7c10 */ /* 0x000fc8000ffbe0ff */
[----:B------:R0:W-:Y:S07]  /*3c20*/  @P3 STG.E desc[UR22][R24.64], R5 ;  /* 0x0000000518003986 */ /* 0x0001ee000c101916 */
[----:B------:R-:W-:Y:S05]  /*3c30*/  @!P1 BRA `(.L_x_89) ;  /* 0x00000000000c9947 */ /* 0x000fea0003800000 */
[----:B------:R-:W-:-:S04]  /*3c40*/  IADD3 R4, P3, R38, UR12, RZ ;  /* 0x0000000c26047c10 */ /* 0x000fc8000ff7e0ff */
[----:B0-----:R-:W-:-:S05]  /*3c50*/  IADD3.X R5, R39, UR7, RZ, P3, !PT ;  /* 0x0000000727057c10 */ /* 0x001fca0009ffe4ff */
[----:B------:R4:W5:Y:S04]  /*3c60*/  LDG.E.LTC128B R74, desc[UR22][R4.64] ;  /* 0x00000016044a7981 */ /* 0x000968000c1e1920 */
.L_x_89:
[----:B------:R-:W-:Y:S05]  /*3c70*/  BSYNC B1 ;  /* 0x0000000000017941 */ /* 0x000fea0003800000 */
.L_x_88:
[----:B-----5:R-:W-:Y:S01]  /*3c80*/  IMAD R0, R74, R15, RZ ;  /* 0x0000000f4a007224 */ /* 0x020fe200078e02ff */
[----:B------:R-:W-:Y:S01]  /*3c90*/  IADD3.X R27, R29, UR13, RZ, P5, !PT ;  /* 0x0000000d1d1b7c10 */ /* 0x000fe2000affe4ff */
[----:B------:R-:W-:Y:S01]  /*3ca0*/  BSSY B1, `(.L_x_90) ;  /* 0x0000009000017945 */ /* 0x000fe20003800000 */
[----:B------:R-:W-:Y:S01]  /*3cb0*/  ISETP.GT.AND P0, PT, R72, 0x8, P0 ;  /* 0x000000084800780c */ /* 0x000fe20000704270 */
[----:B------:R-:W-:Y:S01]  /*3cc0*/  IMAD R53, R53, R14, R0 ;  /* 0x0000000e35357224 */ /* 0x000fe200078e0200 */
[----:B----4-:R-:W-:Y:S02]  /*3cd0*/  IADD3 R4, P3, R30, UR25, RZ ;  /* 0x000000191e047c10 */ /* 0x010fe4000ff7e0ff */
[----:B0-----:R-:W-:Y:S02]  /*3ce0*/  IADD3 R24, P5, R34, UR26, RZ ;  /* 0x0000001a22187c10 */ /* 0x001fe4000ffbe0ff */
[----:B------:R0:W-:Y:S01]  /*3cf0*/  @P1 STG.E desc[UR22][R26.64], R53 ;  /* 0x000000351a001986 */ /* 0x0001e2000c101916 */
[----:B------:R-:W-:-:S06]  /*3d00*/  IADD3.X R5, R31, UR29, RZ, P3, !PT ;  /* 0x0000001d1f057c10 */ /* 0x000fcc0009ffe4ff */
[----:B------:R-:W-:Y:S05]  /*3d10*/  @!P0 BRA `(.L_x_91) ;  /* 0x0000000000048947 */ /* 0x000fea0003800000 */
[----:B------:R4:W5:Y:S02]  /*3d20*/  LDG.E.LTC128B R74, desc[UR22][R4.64] ;  /* 0x00000016044a7981 */ /* 0x000964000c1e1920 */
.L_x_91:
[----:B------:R-:W-:Y:S05]  /*3d30*/  BSYNC B1 ;  /* 0x0000000000017941 */ /* 0x000fea0003800000 */
.L_x_90:
[----:B------:R-:W-:Y:S01]  /*3d40*/  ISETP.GT.AND P2, PT, R72, 0x8, P2 ;  /* 0x000000084800780c */ /* 0x000fe20001744270 */
[----:B----45:R-:W-:Y:S01]  /*3d50*/  IMAD R5, R74, R15, RZ ;  /* 0x0000000f4a057224 */ /* 0x030fe200078e02ff */
[----:B------:R-:W-:Y:S01]  /*3d60*/  IADD3.X R25, R35, UR28, RZ, P5, !PT ;  /* 0x0000001c23197c10 */ /* 0x000fe2000affe4ff */
[----:B------:R-:W-:Y:S02]  /*3d70*/  BSSY B1, `(.L_x_92) ;  /* 0x0000007000017945 */ /* 0x000fe40003800000 */
[----:B0-----:R-:W-:-:S05]  /*3d80*/  IMAD R27, R54, R14, R5 ;  /* 0x0000000e361b7224 */ /* 0x001fca00078e0205 */
[----:B------:R0:W-:Y:S01]  /*3d90*/  @P0 STG.E desc[UR22][R24.64], R27 ;  /* 0x0000001b18000986 */ /* 0x0001e2000c101916 */
[----:B------:R-:W-:-:S04]  /*3da0*/  IADD3 R4, P0, R38, UR25, RZ ;  /* 0x0000001926047c10 */ /* 0x000fc8000ff1e0ff */
[----:B------:R-:W-:Y:S01]  /*3db0*/  IADD3.X R5, R39, UR29, RZ, P0, !PT ;  /* 0x0000001d27057c10 */ /* 0x000fe200087fe4ff */
[----:B------:R-:W-:Y:S08]  /*3dc0*/  @!P2 BRA `(.L_x_93) ;  /* 0x000000000004a947 */ /* 0x000ff00003800000 */
[----:B------:R4:W5:Y:S02]  /*3dd0*/  LDG.E.LTC128B R74, desc[UR22][R4.64] ;  /* 0x00000016044a7981 */ /* 0x000964000c1e1920 */
.L_x_93:
[----:B------:R-:W-:Y:S05]  /*3de0*/  BSYNC B1 ;  /* 0x0000000000017941 */ /* 0x000fea0003800000 */
.L_x_92:
[----:B------:R-:W-:Y:S05]  /*3df0*/  @!P2 BRA `(.L_x_94) ;  /* 0x0000000800c4a947 */ /* 0x000fea0003800000 */
[----:B----4-:R-:W-:Y:S01]  /*3e00*/  IADD3 R4, P0, R28, UR26, RZ ;  /* 0x0000001a1c047c10 */ /* 0x010fe2000ff1e0ff */
[----:B-----5:R-:W-:-:S03]  /*3e10*/  IMAD R74, R74, R15, RZ ;  /* 0x0000000f4a4a7224 */ /* 0x020fc600078e02ff */
[----:B------:R-:W-:Y:S01]  /*3e20*/  IADD3.X R5, R29, UR28, RZ, P0, !PT ;  /* 0x0000001c1d057c10 */ /* 0x000fe200087fe4ff */
[----:B------:R-:W-:-:S05]  /*3e30*/  IMAD R55, R55, R14, R74 ;  /* 0x0000000e37377224 */ /* 0x000fca00078e024a */
[----:B------:R4:W-:Y:S01]  /*3e40*/  STG.E desc[UR22][R4.64], R55 ;  /* 0x0000003704007986 */ /* 0x0009e2000c101916 */
[----:B------:R-:W-:Y:S05]  /*3e50*/  BRA `(.L_x_94) ;  /* 0x0000000800ac7947 */ /* 0x000fea0003800000 */
.L_x_31:
[----:B------:R-:W-:Y:S01]  /*3e60*/  ISETP.GT.AND P1, PT, R0, 0x1, PT ;  /* 0x000000010000780c */ /* 0x000fe20003f24270 */
[----:B------:R-:W-:Y:S01]  /*3e70*/  ULDC.64 UR8, c[0x0][0x6c0] ;  /* 0x0001b00000087ab9 */ /* 0x000fe20000000a00 */
[----:B------:R-:W-:Y:S01]  /*3e80*/  ISETP.GT.AND P0, PT, R72, 0x8, P0 ;  /* 0x000000084800780c */ /* 0x000fe20000704270 */
[-C--:B--2---:R-:W-:Y:S01]  /*3e90*/  IMAD R61, R24, R14.reuse, RZ ;  /* 0x0000000e183d7224 */ /* 0x084fe200078e02ff */
[----:B------:R-:W-:Y:S01]  /*3ea0*/  LEA R4, P5, R64, UR8, 0x2 ;  /* 0x0000000840047c11 */ /* 0x000fe2000f8a10ff */
[-C--:B------:R-:W-:Y:S01]  /*3eb0*/  IMAD R63, R25, R14.reuse, RZ ;  /* 0x0000000e193f7224 */ /* 0x080fe200078e02ff */
[----:B------:R-:W-:Y:S01]  /*3ec0*/  ISETP.GT.AND P3, PT, R72, RZ, P1 ;  /* 0x000000ff4800720c */ /* 0x000fe20000f64270 */
[-C--:B------:R-:W-:Y:S01]  /*3ed0*/  IMAD R65, R26, R14.reuse, RZ ;  /* 0x0000000e1a417224 */ /* 0x080fe200078e02ff */
[----:B------:R-:W-:Y:S01]  /*3ee0*/  LEA.HI.X R5, R64, UR9, R73, 0x2, P5 ;  /* 0x0000000940057c11 */ /* 0x000fe2000a8f1449 */
[----:B------:R-:W-:Y:S01]  /*3ef0*/  IMAD R67, R27, R14, RZ ;  /* 0x0000000e1b437224 */ /* 0x000fe200078e02ff */
[----:B------:R-:W-:Y:S01]  /*3f00*/  LEA R58, P5, R80, R4, 0x2 ;  /* 0x00000004503a7211 */ /* 0x000fe200078a10ff */
[-C--:B------:R-:W-:Y:S01]  /*3f10*/  IMAD R33, R33, R14.reuse, RZ ;  /* 0x0000000e21217224 */ /* 0x080fe200078e02ff */
[----:B------:R-:W-:Y:S01]  /*3f20*/  ISETP.GT.AND P1, PT, R72, 0x8, P1 ;  /* 0x000000084800780c */ /* 0x000fe20000f24270 */
[----:B------:R0:W-:Y:S01]  /*3f30*/  @P2 STG.E desc[UR22][R4.64], R61 ;  /* 0x0000003d04002986 */ /* 0x0001e2000c101916 */
[----:B------:R-:W-:Y:S01]  /*3f40*/  LEA.HI.X R59, R80, R5, R81, 0x2, P5 ;  /* 0x00000005503b7211 */ /* 0x000fe200028f1451 */
[-C--:B------:R-:W-:Y:S01]  /*3f50*/  IMAD R35, R35, R14.reuse, RZ ;  /* 0x0000000e23237224 */ /* 0x080fe200078e02ff */
[----:B------:R-:W-:Y:S01]  /*3f60*/  ISETP.GT.AND P2, PT, R0, 0x9, PT ;  /* 0x000000090000780c */ /* 0x000fe20003f44270 */
[----:B------:R-:W-:-:S02]  /*3f70*/  IMAD R37, R37, R14, RZ ;  /* 0x0000000e25257224 */ /* 0x000fc400078e02ff */
[----:B------:R1:W-:Y:S01]  /*3f80*/  @P3 STG.E desc[UR22][R58.64], R63 ;  /* 0x0000003f3a003986 */ /* 0x0003e2000c101916 */
[----:B------:R-:W-:Y:S01]  /*3f90*/  ISETP.GT.AND P3, PT, R0, 0x8, PT ;  /* 0x000000080000780c */ /* 0x000fe20003f64270 */
[-C--:B------:R-:W-:Y:S01]  /*3fa0*/  IMAD R39, R39, R14.reuse, RZ ;  /* 0x0000000e27277224 */ /* 0x080fe200078e02ff */
[----:B------:R-:W-:Y:S01]  /*3fb0*/  ISETP.GT.AND P6, PT, R72, RZ, P2 ;  /* 0x000000ff4800720c */ /* 0x000fe200017c4270 */
[----:B------:R2:W-:Y:S01]  /*3fc0*/  @P0 STG.E desc[UR22][R4.64+0x20], R65 ;  /* 0x0000204104000986 */ /* 0x0005e2000c101916 */
[----:B------:R-:W-:Y:S01]  /*3fd0*/  IADD3 R24, P0, R4, UR14, RZ ;  /* 0x0000000e04187c10 */ /* 0x000fe2000ff1e0ff */
[-C--:B0-----:R-:W-:Y:S01]  /*3fe0*/  IMAD R61, R28, R14.reuse, RZ ;  /* 0x0000000e1c3d7224 */ /* 0x081fe200078e02ff */
[----:B------:R-:W-:Y:S01]  /*3ff0*/  ISETP.GT.AND P5, PT, R72, RZ, P3 ;  /* 0x000000ff4800720c */ /* 0x000fe20001fa4270 */
[----:B------:R0:W-:Y:S01]  /*4000*/  @P1 STG.E desc[UR22][R58.64+0x20], R67 ;  /* 0x000020433a001986 */ /* 0x0001e2000c101916 */
[----:B------:R-:W-:Y:S01]  /*4010*/  IADD3.X R25, R5, UR13, RZ, P0, !PT ;  /* 0x0000000d05197c10 */ /* 0x000fe200087fe4ff */
[-C--:B------:R-:W-:Y:S01]  /*4020*/  IMAD R41, R41, R14.reuse, RZ ;  /* 0x0000000e29297224 */ /* 0x080fe200078e02ff */
[----:B------:R-:W-:Y:S01]  /*4030*/  IADD3 R26, P0, R58, UR14, RZ ;  /* 0x0000000e3a1a7c10 */ /* 0x000fe2000ff1e0ff */
[-C--:B-1----:R-:W-:Y:S01]  /*4040*/  IMAD R63, R29, R14.reuse, RZ ;  /* 0x0000000e1d3f7224 */ /* 0x082fe200078e02ff */
[----:B------:R-:W-:Y:S01]  /*4050*/  ISETP.GT.AND P2, PT, R72, 0x8, P2 ;  /* 0x000000084800780c */ /* 0x000fe20001744270 */
[-C--:B------:R-:W-:Y:S01]  /*4060*/  IMAD R43, R43, R14.reuse, RZ ;  /* 0x0000000e2b2b7224 */ /* 0x080fe200078e02ff */
[----:B------:R-:W-:Y:S01]  /*4070*/  IADD3.X R27, R59, UR13, RZ, P0, !PT ;  /* 0x0000000d3b1b7c10 */ /* 0x000fe200087fe4ff */
[-C--:B--2---:R-:W-:Y:S01]  /*4080*/  IMAD R65, R30, R14.reuse, RZ ;  /* 0x0000000e1e417224 */ /* 0x084fe200078e02ff */
[----:B------:R-:W-:Y:S01]  /*4090*/  ISETP.GT.AND P0, PT, R72, 0x8, P3 ;  /* 0x000000084800780c */ /* 0x000fe20001f04270 */
[-C--:B------:R-:W-:Y:S01]  /*40a0*/  IMAD R45, R45, R14.reuse, RZ ;  /* 0x0000000e2d2d7224 */ /* 0x080fe200078e02ff */
[----:B------:R-:W-:Y:S01]  /*40b0*/  IADD3 R4, P1, R4, UR26, RZ ;  /* 0x0000001a04047c10 */ /* 0x000fe2000ff3e0ff */
[----:B------:R1:W-:Y:S01]  /*40c0*/  @P5 STG.E desc[UR22][R24.64], R61 ;  /* 0x0000003d18005986 */ /* 0x0003e2000c101916 */
[----:B------:R-:W-:Y:S01]  /*40d0*/  ISETP.GT.AND P3, PT, R0, 0x10, PT ;  /* 0x000000100000780c */ /* 0x000fe20003f64270 */
[-C--:B0-----:R-:W-:Y:S01]  /*40e0*/  IMAD R67, R31, R14.reuse, RZ ;  /* 0x0000000e1f437224 */ /* 0x081fe200078e02ff */
[----:B------:R-:W-:Y:S01]  /*40f0*/  IADD3.X R5, R5, UR28, RZ, P1, !PT ;  /* 0x0000001c05057c10 */ /* 0x000fe20008ffe4ff */
[----:B------:R0:W-:Y:S01]  /*4100*/  @P6 STG.E desc[UR22][R26.64], R63 ;  /* 0x0000003f1a006986 */ /* 0x0001e2000c101916 */
[----:B------:R-:W-:Y:S01]  /*4110*/  ISETP.GT.AND P5, PT, R72, RZ, P3 ;  /* 0x000000ff4800720c */ /* 0x000fe20001fa4270 */
[-C--:B------:R-:W-:Y:S01]  /*4120*/  IMAD R47, R47, R14.reuse, RZ ;  /* 0x0000000e2f2f7224 */ /* 0x080fe200078e02ff */
[----:B------:R-:W-:Y:S01]  /*4130*/  IADD3 R28, P6, R58, UR26, RZ ;  /* 0x0000001a3a1c7c10 */ /* 0x000fe2000ffde0ff */
[-C--:B------:R-:W-:Y:S01]  /*4140*/  IMAD R49, R49, R14.reuse, RZ ;  /* 0x0000000e31317224 */ /* 0x080fe200078e02ff */
[----:B------:R-:W-:Y:S01]  /*4150*/  ISETP.GT.AND P1, PT, R0, 0x11, PT ;  /* 0x000000110000780c */ /* 0x000fe20003f24270 */
[----:B------:R2:W-:Y:S01]  /*4160*/  @P0 STG.E desc[UR22][R4.64], R65 ;  /* 0x0000004104000986 */ /* 0x0005e2000c101916 */
[----:B------:R-:W-:Y:S01]  /*4170*/  IADD3 R30, P0, R24, UR14, RZ ;  /* 0x0000000e181e7c10 */ /* 0x000fe2000ff1e0ff */
[-C--:B-1----:R-:W-:Y:S01]  /*4180*/  IMAD R61, R32, R14.reuse, RZ ;  /* 0x0000000e203d7224 */ /* 0x082fe200078e02ff */
[----:B------:R-:W-:Y:S01]  /*4190*/  IADD3.X R29, R59, UR28, RZ, P6, !PT ;  /* 0x0000001c3b1d7c10 */ /* 0x000fe2000b7fe4ff */
[-C--:B------:R-:W-:Y:S01]  /*41a0*/  IMAD R51, R51, R14.reuse, RZ ;  /* 0x0000000e33337224 */ /* 0x080fe200078e02ff */
[----:B------:R-:W-:Y:S01]  /*41b0*/  IADD3.X R31, R25, UR13, RZ, P0, !PT ;  /* 0x0000000d191f7c10 */ /* 0x000fe200087fe4ff */
[-C--:B0-----:R-:W-:Y:S01]  /*41c0*/  IMAD R63, R34, R14.reuse, RZ ;  /* 0x0000000e223f7224 */ /* 0x081fe200078e02ff */
[----:B------:R-:W-:Y:S01]  /*41d0*/  IADD3 R58, P0, R26, UR14, RZ ;  /* 0x0000000e1a3a7c10 */ /* 0x000fe2000ff1e0ff */
[----:B------:R-:W-:Y:S01]  /*41e0*/  @P2 STG.E desc[UR22][R28.64], R67 ;  /* 0x000000431c002986 */ /* 0x000fe2000c101916 */
[C---:B------:R-:W-:Y:S01]  /*41f0*/  ISETP.GT.AND P6, PT, R72.reuse, RZ, P1 ;  /* 0x000000ff4800720c */ /* 0x040fe20000fc4270 */
[-C--:B------:R-:W-:Y:S01]  /*4200*/  IMAD R53, R53, R14.reuse, RZ ;  /* 0x0000000e35357224 */ /* 0x080fe200078e02ff */
[----:B------:R-:W-:Y:S01]  /*4210*/  IADD3.X R59, R27, UR13, RZ, P0, !PT ;  /* 0x0000000d1b3b7c10 */ /* 0x000fe200087fe4ff */
[----:B------:R-:W-:Y:S01]  /*4220*/  @P5 STG.E desc[UR22][R30.64], R61 ;  /* 0x0000003d1e005986 */ /* 0x000fe2000c101916 */
[----:B------:R-:W-:Y:S01]  /*4230*/  ISETP.GT.AND P0, PT, R72, 0x8, P3 ;  /* 0x000000084800780c */ /* 0x000fe20001f04270 */
[----:B------:R-:W-:Y:S01]  /*4240*/  IMAD R55, R55, R14, RZ ;  /* 0x0000000e37377224 */ /* 0x000fe200078e02ff */
[----:B--2---:R-:W-:-:S02]  /*4250*/  IADD3 R4, P5, R24, UR26, RZ ;  /* 0x0000001a18047c10 */ /* 0x004fc4000ffbe0ff */
[----:B------:R-:W-:Y:S02]  /*4260*/  ISETP.GT.AND P2, PT, R72, 0x8, P1 ;  /* 0x000000084800780c */ /* 0x000fe40000f44270 */
[----:B------:R-:W-:Y:S02]  /*4270*/  IADD3.X R5, R25, UR28, RZ, P5, !PT ;  /* 0x0000001c19057c10 */ /* 0x000fe4000affe4ff */
[----:B------:R-:W-:Y:S01]  /*4280*/  ISETP.GT.AND P3, PT, R0, 0x18, PT ;  /* 0x000000180000780c */ /* 0x000fe20003f64270 */
[----:B------:R0:W-:Y:S01]  /*4290*/  @P6 STG.E desc[UR22][R58.64], R33 ;  /* 0x000000213a006986 */ /* 0x0001e2000c101916 */
[----:B------:R-:W-:Y:S02]  /*42a0*/  IADD3 R24, P6, R26, UR26, RZ ;  /* 0x0000001a1a187c10 */ /* 0x000fe4000ffde0ff */
[----:B------:R-:W-:Y:S01]  /*42b0*/  ISETP.GT.AND P1, PT, R0, 0x19, PT ;  /* 0x000000190000780c */ /* 0x000fe20003f24270 */
[----:B------:R1:W-:Y:S01]  /*42c0*/  @P0 STG.E desc[UR22][R4.64], R63 ;  /* 0x0000003f04000986 */ /* 0x0003e2000c101916 */
[----:B------:R-:W-:-:S02]  /*42d0*/  ISETP.GT.AND P5, PT, R72, RZ, P3 ;  /* 0x000000ff4800720c */ /* 0x000fc40001fa4270 */
[----:B------:R-:W-:Y:S02]  /*42e0*/  IADD3.X R25, R27, UR28, RZ, P6, !PT ;  /* 0x0000001c1b197c10 */ /* 0x000fe4000b7fe4ff */
[----:B------:R-:W-:Y:S02]  /*42f0*/  IADD3 R26, P0, R30, UR14, RZ ;  /* 0x0000000e1e1a7c10 */ /* 0x000fe4000ff1e0ff */
[----:B------:R-:W-:Y:S01]  /*4300*/  ISETP.GT.AND P6, PT, R72, RZ, P1 ;  /* 0x000000ff4800720c */ /* 0x000fe20000fc4270 */
[----:B0-----:R-:W-:Y:S01]  /*4310*/  IMAD R33, R36, R14, RZ ;  /* 0x0000000e24217224 */ /* 0x001fe200078e02ff */
[----:B------:R-:W-:Y:S01]  /*4320*/  IADD3.X R27, R31, UR13, RZ, P0, !PT ;  /* 0x0000000d1f1b7c10 */ /* 0x000fe200087fe4ff */
[----:B------:R0:W-:Y:S01]  /*4330*/  @P2 STG.E desc[UR22][R24.64], R35 ;  /* 0x0000002318002986 */ /* 0x0001e2000c101916 */
[----:B------:R-:W-:Y:S02]  /*4340*/  IADD3 R28, P0, R58, UR14, RZ ;  /* 0x0000000e3a1c7c10 */ /* 0x000fe4000ff1e0ff */
[----:B------:R-:W-:Y:S01]  /*4350*/  ISETP.GT.AND P2, PT, R72, 0x8, P1 ;  /* 0x000000084800780c */ /* 0x000fe20000f44270 */
[----:B------:R-:W-:Y:S01]  /*4360*/  @P5 STG.E desc[UR22][R26.64], R33 ;  /* 0x000000211a005986 */ /* 0x000fe2000c101916 */
[----:B------:R-:W-:-:S02]  /*4370*/  IADD3.X R29, R59, UR13, RZ, P0, !PT ;  /* 0x0000000d3b1d7c10 */ /* 0x000fc400087fe4ff */
[----:B------:R-:W-:Y:S02]  /*4380*/  ISETP.GT.AND P0, PT, R72, 0x8, P3 ;  /* 0x000000084800780c */ /* 0x000fe40001f04270 */
[----:B-1----:R-:W-:Y:S01]  /*4390*/  IADD3 R4, P5, R30, UR26, RZ ;  /* 0x0000001a1e047c10 */ /* 0x002fe2000ffbe0ff */
[----:B------:R1:W-:Y:S01]  /*43a0*/  @P6 STG.E desc[UR22][R28.64], R37 ;  /* 0x000000251c006986 */ /* 0x0003e2000c101916 */
[----:B------:R-:W-:Y:S01]  /*43b0*/  ISETP.GT.AND P3, PT, R0, 0x20, PT ;  /* 0x000000200000780c */ /* 0x000fe20003f64270 */
[----:B0-----:R-:W-:Y:S01]  /*43c0*/  IMAD R35, R38, R14, RZ ;  /* 0x0000000e26237224 */ /* 0x001fe200078e02ff */
[----:B------:R-:W-:Y:S02]  /*43d0*/  IADD3 R24, P6, R58, UR26, RZ ;  /* 0x0000001a3a187c10 */ /* 0x000fe4000ffde0ff */
[----:B------:R-:W-:Y:S02]  /*43e0*/  IADD3.X R5, R31, UR28, RZ, P5, !PT ;  /* 0x0000001c1f057c10 */ /* 0x000fe4000affe4ff */
[----:B------:R-:W-:-:S02]  /*43f0*/  IADD3.X R25, R59, UR28, RZ, P6, !PT ;  /* 0x0000001c3b197c10 */ /* 0x000fc4000b7fe4ff */
[----:B------:R-:W-:Y:S01]  /*4400*/  ISETP.GT.AND P5, PT, R72, RZ, P3 ;  /* 0x000000ff4800720c */ /* 0x000fe20001fa4270 */
[----:B------:R0:W-:Y:S01]  /*4410*/  @P0 STG.E desc[UR22][R4.64], R35 ;  /* 0x0000002304000986 */ /* 0x0001e2000c101916 */
[----:B------:R-:W-:Y:S01]  /*4420*/  ISETP.GT.AND P1, PT, R0, 0x21, PT ;  /* 0x000000210000780c */ /* 0x000fe20003f24270 */
[----:B-1----:R-:W-:Y:S01]  /*4430*/  IMAD R37, R40, R14, RZ ;  /* 0x0000000e28257224 */ /* 0x002fe200078e02ff */
[----:B------:R-:W-:Y:S01]  /*4440*/  IADD3 R30, P6, R26, UR14, RZ ;  /* 0x0000000e1a1e7c10 */ /* 0x000fe2000ffde0ff */
[----:B------:R1:W-:Y:S01]  /*4450*/  @P2 STG.E desc[UR22][R24.64], R39 ;  /* 0x0000002718002986 */ /* 0x0003e2000c101916 */
[----:B------:R-:W-:Y:S02]  /*4460*/  IADD3 R32, P2, R28, UR14, RZ ;  /* 0x0000000e1c207c10 */ /* 0x000fe4000ff5e0ff */
[----:B------:R-:W-:Y:S02]  /*4470*/  ISETP.GT.AND P0, PT, R72, RZ, P1 ;  /* 0x000000ff4800720c */ /* 0x000fe40000f04270 */
[----:B------:R-:W-:-:S02]  /*4480*/  IADD3.X R31, R27, UR13, RZ, P6, !PT ;  /* 0x0000000d1b1f7c10 */ /* 0x000fc4000b7fe4ff */
[----:B------:R-:W-:Y:S01]  /*4490*/  IADD3.X R33, R29, UR13, RZ, P2, !PT ;  /* 0x0000000d1d217c10 */ /* 0x000fe200097fe4ff */
[----:B0-----:R-:W-:Y:S01]  /*44a0*/  IMAD R35, R42, R14, RZ ;  /* 0x0000000e2a237224 */ /* 0x001fe200078e02ff */
[----:B------:R-:W-:Y:S01]  /*44b0*/  ISETP.GT.AND P2, PT, R72, 0x8, P3 ;  /* 0x000000084800780c */ /* 0x000fe20001f44270 */
[----:B------:R0:W-:Y:S01]  /*44c0*/  @P5 STG.E desc[UR22][R30.64], R37 ;  /* 0x000000251e005986 */ /* 0x0001e2000c101916 */
[----:B------:R-:W-:Y:S02]  /*44d0*/  IADD3 R4, P5, R26, UR26, RZ ;  /* 0x0000001a1a047c10 */ /* 0x000fe4000ffbe0ff */
[----:B------:R-:W-:Y:S02]  /*44e0*/  ISETP.GT.AND P1, PT, R72, 0x8, P1 ;  /* 0x000000084800780c */ /* 0x000fe40000f24270 */
[----:B------:R-:W-:Y:S01]  /*44f0*/  IADD3.X R5, R27, UR28, RZ, P5, !PT ;  /* 0x0000001c1b057c10 */ /* 0x000fe2000affe4ff */
[----:B------:R-:W-:Y:S01]  /*4500*/  @P0 STG.E desc[UR22][R32.64], R41 ;  /* 0x0000002920000986 */ /* 0x000fe2000c101916 */
[----:B-1----:R-:W-:-:S02]  /*4510*/  IADD3 R24, P6, R28, UR26, RZ ;  /* 0x0000001a1c187c10 */ /* 0x002fc4000ffde0ff */
[C---:B------:R-:W-:Y:S02]  /*4520*/  ISETP.GT.AND P3, PT, R0.reuse, 0x28, PT ;  /* 0x000000280000780c */ /* 0x040fe40003f64270 */
[----:B------:R-:W-:Y:S01]  /*4530*/  ISETP.GT.AND P0, PT, R0, 0x29, PT ;  /* 0x000000290000780c */ /* 0x000fe20003f04270 */
[----:B------:R1:W-:Y:S01]  /*4540*/  @P2 STG.E desc[UR22][R4.64], R35 ;  /* 0x0000002304002986 */ /* 0x0003e2000c101916 */
[----:B------:R-:W-:Y:S01]  /*4550*/  IADD3.X R25, R29, UR28, RZ, P6, !PT ;  /* 0x0000001c1d197c10 */ /* 0x000fe2000b7fe4ff */
[----:B0-----:R-:W-:Y:S01]  /*4560*/  IMAD R37, R44, R14, RZ ;  /* 0x0000000e2c257224 */ /* 0x001fe200078e02ff */
[----:B------:R-:W-:Y:S02]  /*4570*/  ISETP.GT.AND P5, PT, R72, RZ, P3 ;  /* 0x000000ff4800720c */ /* 0x000fe40001fa4270 */
[----:B------:R-:W-:Y:S01]  /*4580*/  IADD3 R26, P6, R30, UR14, RZ ;  /* 0x0000000e1e1a7c10 */ /* 0x000fe2000ffde0ff */
[----:B------:R0:W-:Y:S01]  /*4590*/  @P1 STG.E desc[UR22][R24.64], R43 ;  /* 0x0000002b18001986 */ /* 0x0001e2000c101916 */
[----:B------:R-:W-:-:S02]  /*45a0*/  ISETP.GT.AND P2, PT, R72, RZ, P0 ;  /* 0x000000ff4800720c */ /* 0x000fc40000744270 */
[----:B------:R-:W-:Y:S02]  /*45b0*/  IADD3.X R27, R31, UR13, RZ, P6, !PT ;  /* 0x0000000d1f1b7c10 */ /* 0x000fe4000b7fe4ff */
[----:B------:R-:W-:Y:S01]  /*45c0*/  IADD3 R28, P6, R32, UR14, RZ ;  /* 0x0000000e201c7c10 */ /* 0x000fe2000ffde0ff */
[----:B-1----:R-:W-:Y:S01]  /*45d0*/  IMAD R35, R46, R14, RZ ;  /* 0x0000000e2e237224 */ /* 0x002fe200078e02ff */
[----:B------:R-:W-:Y:S02]  /*45e0*/  ISETP.GT.AND P1, PT, R72, 0x8, P3 ;  /* 0x000000084800780c */ /* 0x000fe40001f24270 */
[----:B------:R-:W-:Y:S01]  /*45f0*/  IADD3 R4, P3, R30, UR26, RZ ;  /* 0x0000001a1e047c10 */ /* 0x000fe2000ff7e0ff */
[----:B------:R1:W-:Y:S01]  /*4600*/  @P5 STG.E desc[UR22][R26.64], R37 ;  /* 0x000000251a005986 */ /* 0x0003e2000c101916 */
[----:B------:R-:W-:Y:S02]  /*4610*/  IADD3.X R29, R33, UR13, RZ, P6, !PT ;  /* 0x0000000d211d7c10 */ /* 0x000fe4000b7fe4ff */
[----:B------:R-:W-:-:S02]  /*4620*/  ISETP.GT.AND P0, PT, R72, 0x8, P0 ;  /* 0x000000084800780c */ /* 0x000fc40000704270 */
[----:B------:R-:W-:Y:S01]  /*4630*/  IADD3.X R5, R31, UR28, RZ, P3, !PT ;  /* 0x0000001c1f057c10 */ /* 0x000fe20009ffe4ff */
[----:B------:R-:W-:Y:S01]  /*4640*/  @P2 STG.E desc[UR22][R28.64], R45 ;  /* 0x0000002d1c002986 */ /* 0x000fe2000c101916 */
[----:B0-----:R-:W-:Y:S02]  /*4650*/  IADD3 R24, P3, R32, UR26, RZ ;  /* 0x0000001a20187c10 */ /* 0x001fe4000ff7e0ff */
[----:B------:R-:W-:Y:S01]  /*4660*/  ISETP.GT.AND P2, PT, R0, 0x30, PT ;  /* 0x000000300000780c */ /* 0x000fe20003f44270 */
[----:B------:R0:W-:Y:S01]  /*4670*/  @P1 STG.E desc[UR22][R4.64], R35 ;  /* 0x0000002304001986 */ /* 0x0001e2000c101916 */
[----:B------:R-:W-:Y:S01]  /*4680*/  IADD3.X R25, R33, UR28, RZ, P3, !PT ;  /* 0x0000001c21197c10 */ /* 0x000fe20009ffe4ff */
[----:B-1----:R-:W-:Y:S01]  /*4690*/  IMAD R37, R48, R14, RZ ;  /* 0x0000000e30257224 */ /* 0x002fe200078e02ff */
[----:B------:R-:W-:Y:S02]  /*46a0*/  ISETP.GT.AND P3, PT, R0, 0x31, PT ;  /* 0x000000310000780c */ /* 0x000fe40003f64270 */
[C---:B------:R-:W-:Y:S01]  /*46b0*/  ISETP.GT.AND P6, PT, R72.reuse, RZ, P2 ;  /* 0x000000ff4800720c */ /* 0x040fe200017c4270 */
[----:B------:R1:W-:Y:S01]  /*46c0*/  @P0 STG.E desc[UR22][R24.64], R47 ;  /* 0x0000002f18000986 */ /* 0x0003e2000c101916 */
[----:B------:R-:W-:-:S02]  /*46d0*/  ISETP.GT.AND P5, PT, R72, RZ, P3 ;  /* 0x000000ff4800720c */ /* 0x000fc40001fa4270 */
[----:B------:R-:W-:Y:S02]  /*46e0*/  IADD3 R30, P1, R26, UR14, RZ ;  /* 0x0000000e1a1e7c10 */ /* 0x000fe4000ff3e0ff */
[----:B------:R-:W-:Y:S01]  /*46f0*/  ISETP.GT.AND P0, PT, R72, 0x8, P2 ;  /* 0x000000084800780c */ /* 0x000fe20001704270 */
[----:B0-----:R-:W-:Y:S01]  /*4700*/  IMAD R35, R50, R14, RZ ;  /* 0x0000000e32237224 */ /* 0x001fe200078e02ff */
[----:B------:R-:W-:Y:S02]  /*4710*/  IADD3 R32, P2, R28, UR14, RZ ;  /* 0x0000000e1c207c10 */ /* 0x000fe4000ff5e0ff */
[----:B------:R-:W-:Y:S02]  /*4720*/  IADD3.X R31, R27, UR13, RZ, P1, !PT ;  /* 0x0000000d1b1f7c10 */ /* 0x000fe40008ffe4ff */
[----:B------:R-:W-:Y:S02]  /*4730*/  IADD3.X R33, R29, UR13, RZ, P2, !PT ;  /* 0x0000000d1d217c10 */ /* 0x000fe400097fe4ff */
[----:B------:R-:W-:Y:S01]  /*4740*/  ISETP.GT.AND P3, PT, R72, 0x8, P3 ;  /* 0x000000084800780c */ /* 0x000fe20001f64270 */
[----:B------:R0:W-:Y:S01]  /*4750*/  @P6 STG.E desc[UR22][R30.64], R37 ;  /* 0x000000251e006986 */ /* 0x0001e2000c101916 */
[----:B------:R-:W-:-:S02]  /*4760*/  IADD3 R4, P6, R26, UR26, RZ ;  /* 0x0000001a1a047c10 */ /* 0x000fc4000ffde0ff */
[----:B------:R-:W-:Y:S01]  /*4770*/  ISETP.GT.AND P1, PT, R0, 0x38, PT ;  /* 0x000000380000780c */ /* 0x000fe20003f24270 */
[----:B------:R-:W-:Y:S01]  /*4780*/  @P5 STG.E desc[UR22][R32.64], R49 ;  /* 0x0000003120005986 */ /* 0x000fe2000c101916 */
[----:B-1----:R-:W-:Y:S02]  /*4790*/  IADD3 R24, P5, R28, UR26, RZ ;  /* 0x0000001a1c187c10 */ /* 0x002fe4000ffbe0ff */
[----:B------:R-:W-:Y:S02]  /*47a0*/  IADD3.X R5, R27, UR28, RZ, P6, !PT ;  /* 0x0000001c1b057c10 */ /* 0x000fe4000b7fe4ff */
[----:B------:R-:W-:Y:S02]  /*47b0*/  IADD3.X R25, R29, UR28, RZ, P5, !PT ;  /* 0x0000001c1d197c10 */ /* 0x000fe4000affe4ff */
[----:B------:R-:W-:Y:S01]  /*47c0*/  ISETP.GT.AND P2, PT, R0, 0x39, PT ;  /* 0x000000390000780c */ /* 0x000fe20003f44270 */
[----:B------:R1:W-:Y:S01]  /*47d0*/  @P0 STG.E desc[UR22][R4.64], R35 ;  /* 0x0000002304000986 */ /* 0x0003e2000c101916 */
[----:B------:R-:W-:Y:S01]  /*47e0*/  ISETP.GT.AND P0, PT, R72, RZ, P1 ;  /* 0x000000ff4800720c */ /* 0x000fe20000f04270 */
[----:B0-----:R-:W-:Y:S01]  /*47f0*/  IMAD R37, R52, R14, RZ ;  /* 0x0000000e34257224 */ /* 0x001fe200078e02ff */
[----:B------:R-:W-:Y:S01]  /*4800*/  ISETP.GT.AND P5, PT, R72, RZ, P2 ;  /* 0x000000ff4800720c */ /* 0x000fe200017a4270 */
[----:B------:R0:W-:Y:S01]  /*4810*/  @P3 STG.E desc[UR22][R24.64], R51 ;  /* 0x0000003318003986 */ /* 0x0001e2000c101916 */
[----:B------:R-:W-:-:S02]  /*4820*/  IADD3 R26, P6, R30, UR14, RZ ;  /* 0x0000000e1e1a7c10 */ /* 0x000fc4000ffde0ff */
[C---:B------:R-:W-:Y:S02]  /*4830*/  ISETP.GT.AND P1, PT, R72.reuse, 0x8, P1 ;  /* 0x000000084800780c */ /* 0x040fe40000f24270 */
[----:B------:R-:W-:Y:S02]  /*4840*/  ISETP.GT.AND P2, PT, R72, 0x8, P2 ;  /* 0x000000084800780c */ /* 0x000fe40001744270 */
[----:B------:R-:W-:Y:S01]  /*4850*/  IADD3.X R27, R31, UR13, RZ, P6, !PT ;  /* 0x0000000d1f1b7c10 */ /* 0x000fe2000b7fe4ff */
[----:B-1----:R-:W-:Y:S01]  /*4860*/  IMAD R35, R54, R14, RZ ;  /* 0x0000000e36237224 */ /* 0x002fe200078e02ff */
[----:B------:R-:W-:Y:S02]  /*4870*/  IADD3 R4, P3, R32, UR14, RZ ;  /* 0x0000000e20047c10 */ /* 0x000fe4000ff7e0ff */
[----:B------:R-:W-:Y:S01]  /*4880*/  IADD3 R28, P6, R30, UR26, RZ ;  /* 0x0000001a1e1c7c10 */ /* 0x000fe2000ffde0ff */
[----:B------:R0:W-:Y:S01]  /*4890*/  @P0 STG.E desc[UR22][R26.64], R37 ;  /* 0x000000251a000986 */ /* 0x0001e2000c101916 */
[----:B------:R-:W-:-:S02]  /*48a0*/  IADD3.X R5, R33, UR13, RZ, P3, !PT ;  /* 0x0000000d21057c10 */ /* 0x000fc40009ffe4ff */
[----:B------:R-:W-:Y:S02]  /*48b0*/  IADD3 R30, P3, R32, UR26, RZ ;  /* 0x0000001a201e7c10 */ /* 0x000fe4000ff7e0ff */
[----:B------:R-:W-:Y:S01]  /*48c0*/  IADD3.X R29, R31, UR28, RZ, P6, !PT ;  /* 0x0000001c1f1d7c10 */ /* 0x000fe2000b7fe4ff */
[----:B------:R0:W-:Y:S01]  /*48d0*/  @P5 STG.E desc[UR22][R4.64], R53 ;  /* 0x0000003504005986 */ /* 0x0001e2000c101916 */
[----:B------:R-:W-:-:S03]  /*48e0*/  IADD3.X R31, R33, UR28, RZ, P3, !PT ;  /* 0x0000001c211f7c10 */ /* 0x000fc60009ffe4ff */
[----:B------:R0:W-:Y:S04]  /*48f0*/  @P1 STG.E desc[UR22][R28.64], R35 ;  /* 0x000000231c001986 */ /* 0x0001e8000c101916 */
[----:B------:R0:W-:Y:S02]  /*4900*/  @P2 STG.E desc[UR22][R30.64], R55 ;  /* 0x000000371e002986 */ /* 0x0001e4000c101916 */
.L_x_94:
[----:B------:R-:W-:Y:S05]  /*4910*/  BSYNC B0 ;  /* 0x0000000000007941 */ /* 0x000fea0003800000 */
.L_x_30:
[----:B------:R-:W-:Y:S01]  /*4920*/  LEA R2, P0, R8, R2, 0x1 ;  /* 0x0000000208027211 */ /* 0x000fe200078008ff */
[----:B------:R-:W-:Y:S01]  /*4930*/  ULDC.64 UR8, c[0x0][0x750] ;  /* 0x0001d40000087ab9 */ /* 0x000fe20000000a00 */
[----:B------:R-:W-:Y:S01]  /*4940*/  IMAD.U32 R0, RZ, RZ, UR17 ;  /* 0x00000011ff007e24 */ /* 0x000fe2000f8e00ff */
[----:B0-----:R-:W-:Y:S01]  /*4950*/  PRMT R24, RZ, 0x7610, R24 ;  /* 0x00007610ff187816 */ /* 0x001fe20000000018 */
[----:B----4-:R-:W-:Y:S02]  /*4960*/  IMAD.MOV.U32 R4, RZ, RZ, -0x1 ;  /* 0xffffffffff047424 */ /* 0x010fe400078e00ff */
[----:B------:R-:W-:Y:S01]  /*4970*/  IMAD.X R3, R12, 0x1, R3, P0 ;  /* 0x000000010c037824 */ /* 0x000fe200000e0603 */
[----:B------:R-:W-:Y:S01]  /*4980*/  ISETP.GE.U32.AND P0, PT, R2, UR8, PT ;  /* 0x0000000802007c0c */ /* 0x000fe2000bf06070 */
[----:B------:R0:W-:Y:S01]  /*4990*/  SYNCS.ARRIVE.TRANS64.A1T0 RZ, [R0+UR24], RZ ;  /* 0x000000ff00ff79a7 */ /* 0x0001e20008100018 */
[----:B------:R-:W-:Y:S02]  /*49a0*/  IMAD.MOV.U32 R5, RZ, RZ, -0x1 ;  /* 0xffffffffff057424 */ /* 0x000fe400078e00ff */
[----:B------:R-:W-:Y:S01]  /*49b0*/  ISETP.GE.U32.AND.EX P0, PT, R3, UR9, PT, P0 ;  /* 0x0000000903007c0c */ /* 0x000fe2000bf06100 */
[----:B0-----:R-:W-:-:S12]  /*49c0*/  IMAD.MOV.U32 R0, RZ, RZ, -0x1 ;  /* 0xffffffffff007424 */ /* 0x001fd800078e00ff */
[----:B------:R-:W-:Y:S05]  /*49d0*/  @P0 BRA `(.L_x_95) ;  /* 0x0000000400480947 */ /* 0x000fea0003800000 */
[----:B--2---:R-:W0:Y:S01]  /*49e0*/  LDC.64 R28, c[0x0][0x728] ;  /* 0x0001ca00ff1c7b82 */ /* 0x004e220000000a00 */
[----:B------:R-:W2:Y:S01]  /*49f0*/  S2R R34, SR_CTAID.X ;  /* 0x0000000000227919 */ /* 0x000ea20000002500 */
[----:B------:R-:W-:Y:S02]  /*4a00*/  IMAD.MOV.U32 R26, RZ, RZ, R2 ;  /* 0x000000ffff1a7224 */ /* 0x000fe400078e0002 */
[----:B------:R-:W-:Y:S01]  /*4a10*/  IMAD.MOV.U32 R27, RZ, RZ, R3 ;  /* 0x000000ffff1b7224 */ /* 0x000fe200078e0003 */
[----:B------:R-:W4:Y:S03]  /*4a20*/  S2R R35, SR_CTAID.Y ;  /* 0x0000000000237919 */ /* 0x000f260000002600 */
[----:B------:R-:W2:Y:S08]  /*4a30*/  LDC R0, c[0x0][0x730] ;  /* 0x0001cc00ff007b82 */ /* 0x000eb00000000800 */
[----:B-1----:R-:W1:Y:S01]  /*4a40*/  LDC.64 R32, c[0x0][0x720] ;  /* 0x0001c800ff207b82 */ /* 0x002e620000000a00 */
[----:B0-----:R-:W-:-:S04]  /*4a50*/  ISETP.NE.U32.AND P0, PT, R28, RZ, PT ;  /* 0x000000ff1c00720c */ /* 0x001fc80003f05070 */
[----:B------:R-:W-:-:S13]  /*4a60*/  ISETP.NE.AND.EX P0, PT, R29, RZ, PT, P0 ;  /* 0x000000ff1d00720c */ /* 0x000fda0003f05300 */
[----:B-12-4-:R-:W-:Y:S05]  /*4a70*/  @!P0 BRA `(.L_x_96) ;  /* 0x0000000000288947 */ /* 0x016fea0003800000 */
[----:B------:R-:W0:Y:S02]  /*4a80*/  LDC R5, c[0x0][0x734] ;  /* 0x0001cd00ff057b82 */ /* 0x000e240000000800 */
[----:B0-----:R-:W-:-:S05]  /*4a90*/  IADD3 R27, P0, R2, R5, RZ ;  /* 0x00000005021b7210 */ /* 0x001fca0007f1e0ff */
[----:B---3--:R-:W-:-:S04]  /*4aa0*/  IMAD.X R31, RZ, RZ, R3, P0 ;  /* 0x000000ffff1f7224 */ /* 0x008fc800000e0603 */
[----:B------:R-:W-:-:S04]  /*4ab0*/  IMAD.WIDE.U32 R4, R31, R28, RZ ;  /* 0x0000001c1f047225 */ /* 0x000fc800078e00ff */
[----:B------:R-:W-:-:S04]  /*4ac0*/  IMAD.WIDE.U32 R24, P0, R27, R29, R4 ;  /* 0x0000001d1b187225 */ /* 0x000fc80007800004 */
[----:B------:R-:W-:-:S04]  /*4ad0*/  IMAD.WIDE.U32 R4, R27, R28, RZ ;  /* 0x0000001c1b047225 */ /* 0x000fc800078e00ff */
[----:B------:R-:W-:Y:S01]  /*4ae0*/  IMAD.X R27, RZ, RZ, RZ, P0 ;  /* 0x000000ffff1b7224 */ /* 0x000fe200000e06ff */
[----:B------:R-:W-:Y:S01]  /*4af0*/  IADD3 RZ, P0, R5, R24, RZ ;  /* 0x0000001805ff7210 */ /* 0x000fe20007f1e0ff */
[----:B------:R-:W-:-:S04]  /*4b00*/  IMAD.MOV.U32 R26, RZ, RZ, R25 ;  /* 0x000000ffff1a7224 */ /* 0x000fc800078e0019 */
[----:B------:R-:W-:-:S08]  /*4b10*/  IMAD.WIDE.U32.X R26, R31, R29, R26, P0 ;  /* 0x0000001d1f1a7225 */ /* 0x000fd000000e041a */
.L_x_96:
[-CC-:B------:R-:W-:Y:S01]  /*4b20*/  SHF.R.U64 R28, R26, R0.reuse, R27.reuse ;  /* 0x000000001a1c7219 */ /* 0x180fe2000000121b */
[----:B------:R-:W0:Y:S01]  /*4b30*/  LDC.64 R40, c[0x0][0x740] ;  /* 0x0001d000ff287b82 */ /* 0x000e220000000a00 */
[----:B------:R-:W-:Y:S01]  /*4b40*/  SHF.R.U32.HI R0, RZ, R0, R27 ;  /* 0x00000000ff007219 */ /* 0x000fe2000001161b */
[----:B------:R-:W-:Y:S01]  /*4b50*/  ULDC UR8, c[0x0][0x150] ;  /* 0x0000540000087ab9 */ /* 0x000fe20000000800 */
[----:B------:R-:W-:Y:S02]  /*4b60*/  IADD3 R25, P0, RZ, -R28, RZ ;  /* 0x8000001cff197210 */ /* 0x000fe40007f1e0ff */
[----:B------:R-:W-:-:S03]  /*4b70*/  I2FP.F32.U32 R26, R34 ;  /* 0x00000022001a7245 */ /* 0x000fc60000201000 */
[----:B------:R-:W3:Y:S01]  /*4b80*/  LDC R24, c[0x0][0x718] ;  /* 0x0001c600ff187b82 */ /* 0x000ee20000000800 */
[----:B------:R-:W-:Y:S02]  /*4b90*/  IMAD.X R5, RZ, RZ, ~R0, P0 ;  /* 0x000000ffff057224 */ /* 0x000fe400000e0e00 */
[----:B------:R-:W-:Y:S01]  /*4ba0*/  FMUL R26, R26, UR8 ;  /* 0x000000081a1a7c20 */ /* 0x000fe20008400000 */
[----:B------:R-:W-:Y:S01]  /*4bb0*/  ULDC UR8, c[0x0][0x154] ;  /* 0x0000550000087ab9 */ /* 0x000fe20000000800 */
[-C--:B------:R-:W-:Y:S02]  /*4bc0*/  IMAD R0, R5, R32.reuse, RZ ;  /* 0x0000002005007224 */ /* 0x080fe400078e02ff */
[C---:B------:R-:W-:Y:S01]  /*4bd0*/  IMAD.WIDE.U32 R4, R25.reuse, R32, R2 ;  /* 0x0000002019047225 */ /* 0x040fe200078e0002 */
[----:B------:R-:W1:Y:S01]  /*4be0*/  LDC R29, c[0x0][0x708] ;  /* 0x0001c200ff1d7b82 */ /* 0x000e620000000800 */
[----:B------:R-:W2:Y:S02]  /*4bf0*/  F2I.U32.TRUNC.NTZ R26, R26 ;  /* 0x0000001a001a7305 */ /* 0x000ea4000020f000 */
[----:B------:R-:W-:-:S04]  /*4c00*/  IMAD R25, R25, R33, R0 ;  /* 0x0000002119197224 */ /* 0x000fc800078e0200 */
[----:B------:R-:W-:Y:S01]  /*4c10*/  IMAD.IADD R5, R5, 0x1, R25 ;  /* 0x0000000105057824 */ /* 0x000fe200078e0219 */
[----:B------:R-:W4:Y:S01]  /*4c20*/  LDC R38, c[0x0][0x758] ;  /* 0x0001d600ff267b82 */ /* 0x000f220000000800 */
[----:B------:R-:W-:Y:S02]  /*4c30*/  I2FP.F32.U32 R25, R35 ;  /* 0x0000002300197245 */ /* 0x000fe40000201000 */
[----:B0-----:R-:W-:-:S03]  /*4c40*/  ISETP.NE.U32.AND P0, PT, R40, RZ, PT ;  /* 0x000000ff2800720c */ /* 0x001fc60003f05070 */
[----:B------:R-:W-:Y:S01]  /*4c50*/  FMUL R25, R25, UR8 ;  /* 0x0000000819197c20 */ /* 0x000fe20008400000 */
[----:B------:R-:W-:Y:S01]  /*4c60*/  ISETP.NE.AND.EX P0, PT, R41, RZ, PT, P0 ;  /* 0x000000ff2900720c */ /* 0x000fe20003f05300 */
[----:B------:R-:W0:Y:S01]  /*4c70*/  LDC R27, c[0x0][0x144] ;  /* 0x00005100ff1b7b82 */ /* 0x000e220000000800 */
[-CC-:B---3--:R-:W-:Y:S01]  /*4c80*/  SHF.R.U64 R31, R4, R24.reuse, R5.reuse ;  /* 0x00000018041f7219 */ /* 0x188fe20000001205 */
[----:B------:R3:W0:Y:S01]  /*4c90*/  F2I.U32.TRUNC.NTZ R32, R25 ;  /* 0x0000001900207305 */ /* 0x000622000020f000 */
[----:B------:R-:W-:Y:S01]  /*4ca0*/  SHF.R.U32.HI R0, RZ, R24, R5 ;  /* 0x00000018ff007219 */ /* 0x000fe20000011605 */
[----:B--2---:R-:W-:-:S04]  /*4cb0*/  IMAD.MOV R26, RZ, RZ, -R26 ;  /* 0x000000ffff1a7224 */ /* 0x004fc800078e0a1a */
[----:B------:R-:W2:Y:S01]  /*4cc0*/  LDC R36, c[0x0][0x148] ;  /* 0x00005200ff247b82 */ /* 0x000ea20000000800 */
[-CC-:B-1----:R-:W-:Y:S02]  /*4cd0*/  SHF.R.U64 R30, R31, R29.reuse, R0.reuse ;  /* 0x0000001d1f1e7219 */ /* 0x182fe40000001200 */
[----:B------:R-:W-:-:S05]  /*4ce0*/  SHF.R.U32.HI R5, RZ, R29, R0 ;  /* 0x0000001dff057219 */ /* 0x000fca0000011600 */
[----:B------:R-:W1:Y:S01]  /*4cf0*/  LDC R39, c[0x0][0x748] ;  /* 0x0001d200ff277b82 */ /* 0x000e620000000800 */
[-CC-:B----4-:R-:W-:Y:S02]  /*4d00*/  SHF.R.U64 R33, R30, R38.reuse, R5.reuse ;  /* 0x000000261e217219 */ /* 0x190fe40000001205 */
[----:B------:R-:W-:-:S03]  /*4d10*/  SHF.R.U32.HI R5, RZ, R38, R5 ;  /* 0x00000026ff057219 */ /* 0x000fc60000011605 */
[----:B------:R-:W-:Y:S02]  /*4d20*/  IMAD.MOV.U32 R4, RZ, RZ, R33 ;  /* 0x000000ffff047224 */ /* 0x000fe400078e0021 */
[----:B------:R-:W4:Y:S01]  /*4d30*/  LDC R42, c[0x0][0x738] ;  /* 0x0001ce00ff2a7b82 */ /* 0x000f220000000800 */
[----:B0-----:R-:W-:-:S07]  /*4d40*/  IMAD R37, R27, R26, R34 ;  /* 0x0000001a1b257224 */ /* 0x001fce00078e0222 */
[----:B------:R-:W0:Y:S08]  /*4d50*/  LDC R43, c[0x0][0x710] ;  /* 0x0001c400ff2b7b82 */ /* 0x000e300000000800 */
[----:B------:R-:W0:Y:S01]  /*4d60*/  LDC R44, c[0x0][0x700] ;  /* 0x0001c000ff2c7b82 */ /* 0x000e220000000800 */
[----:B--23--:R-:W-:Y:S05]  /*4d70*/  @!P0 BRA `(.L_x_97) ;  /* 0x0000000000288947 */ /* 0x00cfea0003800000 */
[----:B------:R-:W2:Y:S02]  /*4d80*/  LDC R0, c[0x0][0x74c] ;  /* 0x0001d300ff007b82 */ /* 0x000ea40000000800 */
[----:B--2---:R-:W-:-:S05]  /*4d90*/  IADD3 R27, P0, R33, R0, RZ ;  /* 0x00000000211b7210 */ /* 0x004fca0007f1e0ff */
        /* <DEDUP_REMOVED lines=8> */
.L_x_97:
[----:B-1----:R-:W-:Y:S01]  /*4e20*/  SHF.R.U64 R0, R4, R39, R5 ;  /* 0x0000002704007219 */ /* 0x002fe20000001205 */
[----:B------:R-:W-:Y:S01]  /*4e30*/  IMAD.MOV R32, RZ, RZ, -R32 ;  /* 0x000000ffff207224 */ /* 0x000fe200078e0a20 */
[----:B------:R-:W-:Y:S01]  /*4e40*/  LOP3.LUT R5, R30, R21, RZ, 0xc0, !PT ;  /* 0x000000151e057212 */ /* 0x000fe200078ec0ff */
[----:B------:R-:W-:Y:S02]  /*4e50*/  IMAD.MOV.U32 R24, RZ, RZ, 0x1 ;  /* 0x00000001ff187424 */ /* 0x000fe400078e00ff */
[----:B------:R-:W-:Y:S02]  /*4e60*/  IMAD.MOV R4, RZ, RZ, -R0 ;  /* 0x000000ffff047224 */ /* 0x000fe400078e0a00 */
[----:B------:R-:W-:Y:S01]  /*4e70*/  IMAD R0, R18, R0, R5 ;  /* 0x0000000012007224 */ /* 0x000fe200078e0205 */
[----:B------:R-:W-:Y:S01]  /*4e80*/  LOP3.LUT R5, R31, R20, RZ, 0xc0, !PT ;  /* 0x000000141f057212 */ /* 0x000fe200078ec0ff */
[----:B------:R-:W-:Y:S02]  /*4e90*/  @P4 IMAD R37, R36, R32, R35 ;  /* 0x0000002024254224 */ /* 0x000fe400078e0223 */
[----:B----4-:R-:W-:-:S02]  /*4ea0*/  IMAD R4, R4, R42, R33 ;  /* 0x0000002a04047224 */ /* 0x010fc400078e0221 */
[----:B0-----:R-:W-:Y:S02]  /*4eb0*/  IMAD R0, R0, R43, R37 ;  /* 0x0000002b00007224 */ /* 0x001fe400078e0225 */
[----:B------:R-:W-:-:S05]  /*4ec0*/  IMAD R5, R4, R44, R5 ;  /* 0x0000002c04057224 */ /* 0x000fca00078e0205 */
[----:B------:R-:W-:Y:S02]  /*4ed0*/  SEL R4, R5, R0, !P4 ;  /* 0x0000000005047207 */ /* 0x000fe40006000000 */
[----:B------:R-:W-:Y:S01]  /*4ee0*/  SEL R0, R0, R5, !P4 ;  /* 0x0000000500007207 */ /* 0x000fe20006000000 */
[----:B------:R-:W-:-:S07]  /*4ef0*/  IMAD.MOV.U32 R5, RZ, RZ, R28 ;  /* 0x000000ffff057224 */ /* 0x000fce00078e001c */
.L_x_95:
[----:B------:R-:W-:Y:S01]  /*4f00*/  LOP3.LUT P0, RZ, R24, 0xff, RZ, 0xc0, !PT ;  /* 0x000000ff18ff7812 */ /* 0x000fe2000780c0ff */
[----:B------:R-:W-:Y:S01]  /*4f10*/  UIMAD.WIDE.U32 UR8, UR5, -0xf0f0f0f, URZ ;  /* 0xf0f0f0f1050878a5 */ /* 0x000fe2000f8e003f */
[----:B------:R-:W-:-:S03]  /*4f20*/  LOP3.LUT R71, R71, 0x1, RZ, 0x3c, !PT ;  /* 0x0000000147477812 */ /* 0x000fc600078e3cff */
[----:B------:R-:W-:-:S04]  /*4f30*/  USHF.R.U32.HI UR8, URZ, 0x5, UR9 ;  /* 0x000000053f087899 */ /* 0x000fc80008011609 */
[----:B------:R-:W-:-:S04]  /*4f40*/  UIMAD UR5, UR8, -0x22, UR5 ;  /* 0xffffffde080578a4 */ /* 0x000fc8000f8e0205 */
[----:B------:R-:W-:Y:S08]  /*4f50*/  @P0 BRA `(.L_x_98) ;  /* 0xffffffcc00580947 */ /* 0x000ff0000383ffff */
[----:B------:R-:W-:Y:S05]  /*4f60*/  EXIT ;  /* 0x000000000000794d */ /* 0x000fea0003800000 */
.L_x_18:
[----:B------:R-:W-:-:S08]  /*4f70*/  ISETP.NE.AND P0, PT, R19, RZ, PT ;  /* 0x000000ff1300720c */ /* 0x000fd00003f05270 */
[----:B--23-5:R-:W0:-:S00]  /*4f80*/  USETMAXREG.DEALLOC.CTAPOOL 0x28 ;  /* 0x00000028000079c8 */ /* 0x02ce0000080e0500 */
[----:B------:R-:W-:Y:S05]  /*4f90*/  @P0 EXIT ;  /* 0x000000000000094d */ /* 0x000fea0003800000 */
[----:B0-----:R-:W-:Y:S01]  /*4fa0*/  LOP3.LUT P0, RZ, R20, 0xff, RZ, 0xc0, !PT ;  /* 0x000000ff14ff7812 */ /* 0x001fe2000780c0ff */
[----:B------:R-:W-:Y:S02]  /*4fb0*/  IMAD.MOV.U32 R7, RZ, RZ, 0x1 ;  /* 0x00000001ff077424 */ /* 0x000fe400078e00ff */
[----:B------:R-:W-:-:S10]  /*4fc0*/  IMAD.MOV.U32 R13, RZ, RZ, RZ ;  /* 0x000000ffff0d7224 */ /* 0x000fd400078e00ff */
[----:B------:R-:W-:Y:S05]  /*4fd0*/  @!P0 BRA `(.L_x_99) ;  /* 0x0000000c00688947 */ /* 0x000fea0003800000 */
[----:B------:R-:W0:Y:S01]  /*4fe0*/  S2R R17, SR_CgaCtaId ;  /* 0x0000000000117919 */ /* 0x000e220000008800 */
[----:B------:R-:W-:Y:S01]  /*4ff0*/  LOP3.LUT P0, RZ, R10, 0x1f, RZ, 0xc0, !PT ;  /* 0x0000001f0aff7812 */ /* 0x000fe2000780c0ff */
[----:B------:R-:W-:Y:S01]  /*5000*/  ULDC UR5, c[0x0][0x758] ;  /* 0x0001d60000057ab9 */ /* 0x000fe20000000800 */
[----:B------:R-:W-:Y:S01]  /*5010*/  UMOV UR7, 0xffffffff ;  /* 0xffffffff00077882 */ /* 0x000fe20000000000 */
[----:B------:R-:W-:Y:S01]  /*5020*/  BSSY B0, `(.L_x_99) ;  /* 0x00000d5000007945 */ /* 0x000fe20003800000 */
[----:B------:R-:W-:Y:S01]  /*5030*/  USHF.L.U32 UR7, UR7, UR5, URZ ;  /* 0x0000000507077299 */ /* 0x000fe2000800063f */
[C---:B------:R-:W-:Y:S01]  /*5040*/  ISETP.NE.AND P2, PT, R11.reuse, RZ, PT ;  /* 0x000000ff0b00720c */ /* 0x040fe20003f45270 */
[----:B------:R-:W-:Y:S01]  /*5050*/  IMAD.MOV.U32 R15, RZ, RZ, 0x1 ;  /* 0x00000001ff0f7424 */ /* 0x000fe200078e00ff */
[----:B------:R-:W-:Y:S01]  /*5060*/  ISETP.NE.OR P0, PT, R11, RZ, !P0 ;  /* 0x000000ff0b00720c */ /* 0x000fe20004705670 */
[----:B------:R-:W-:Y:S01]  /*5070*/  IMAD.MOV.U32 R7, RZ, RZ, 0x1 ;  /* 0x00000001ff077424 */ /* 0x000fe200078e00ff */
[----:B------:R-:W-:Y:S01]  /*5080*/  LOP3.LUT R14, R6, 0x2, RZ, 0xfc, !PT ;  /* 0x00000002060e7812 */ /* 0x000fe200078efcff */
[----:B------:R-:W-:Y:S01]  /*5090*/  IMAD.MOV.U32 R13, RZ, RZ, RZ ;  /* 0x000000ffff0d7224 */ /* 0x000fe200078e00ff */
[----:B------:R-:W-:Y:S01]  /*50a0*/  ULDC UR4, c[0x0][0x700] ;  /* 0x0001c00000047ab9 */ /* 0x000fe20000000800 */
[----:B------:R-:W-:Y:S01]  /*50b0*/  UMOV UR8, 0x1 ;  /* 0x0000000100087882 */ /* 0x000fe20000000000 */
[----:B------:R-:W-:-:S02]  /*50c0*/  UIADD3 UR29, UR6, 0x1, URZ ;  /* 0x00000001061d7890 */ /* 0x000fc4000fffe03f */
[----:B------:R-:W-:Y:S02]  /*50d0*/  UIADD3 UR4, UR4, -0x1, URZ ;  /* 0xffffffff04047890 */ /* 0x000fe4000fffe03f */
[----:B------:R-:W-:Y:S02]  /*50e0*/  USHF.L.U32 UR5, UR8, UR5, URZ ;  /* 0x0000000508057299 */ /* 0x000fe4000800063f */
[----:B------:R-:W-:Y:S01]  /*50f0*/  ULOP3.LUT UR7, URZ, UR7, URZ, 0x33, !UPT ;  /* 0x000000073f077292 */ /* 0x000fe2000f8e333f */
[----:B------:R-:W-:Y:S01]  /*5100*/  ULDC.64 UR32, c[0x0][0x198] ;  /* 0x0000660000207ab9 */ /* 0x000fe20000000a00 */
[C---:B0-----:R-:W-:Y:S02]  /*5110*/  IMAD.SHL.U32 R10, R17.reuse, 0x800, RZ ;  /* 0x00000800110a7824 */ /* 0x041fe400078e00ff */
[----:B------:R-:W-:-:S03]  /*5120*/  IMAD.SHL.U32 R17, R17, 0x20, RZ ;  /* 0x0000002011117824 */ /* 0x000fc600078e00ff */
[----:B------:R-:W-:Y:S02]  /*5130*/  LOP3.LUT R10, R10, 0x800, RZ, 0xc0, !PT ;  /* 0x000008000a0a7812 */ /* 0x000fe400078ec0ff */
[----:B------:R-:W-:Y:S02]  /*5140*/  LOP3.LUT R17, R17, 0x20, RZ, 0xc0, !PT ;  /* 0x0000002011117812 */ /* 0x000fe400078ec0ff */
[----:B------:R-:W-:-:S07]  /*5150*/  LOP3.LUT R16, R10, 0x11300, RZ, 0xfc, !PT ;  /* 0x000113000a107812 */ /* 0x000fce00078efcff */
.L_x_111:
[----:B------:R-:W-:-:S03]  /*5160*/  UMOV UR8, 0xffffffff ;  /* 0xffffffff00087882 */ /* 0x000fc60000000000 */
[----:B------:R-:W-:Y:S05]  /*5170*/  BRA.DIV UR8, `(.L_x_100) ;  /* 0x0000002208407947 */ /* 0x000fea000b800000 */
[----:B------:R-:W-:-:S13]  /*5180*/  ELECT P1, URZ, PT ;  /* 0x00000000003f782f */ /* 0x000fda0003820000 */
.L_x_154:
[----:B------:R-:W0:Y:S01]  /*5190*/  LDC R10, c[0x0][0x604] ;  /* 0x00018100ff0a7b82 */ /* 0x000e220000000800 */
[----:B------:R-:W-:Y:S01]  /*51a0*/  BSSY B1, `(.L_x_101) ;  /* 0x0000048000017945 */ /* 0x000fe20003800000 */
[----:B0-----:R-:W-:-:S13]  /*51b0*/  ISETP.LT.OR P1, PT, R10, 0x1, !P1 ;  /* 0x000000010a00780c */ /* 0x001fda0004f21670 */
[----:B------:R-:W-:Y:S05]  /*51c0*/  @P1 BRA `(.L_x_102) ;  /* 0x0000000400141947 */ /* 0x000fea0003800000 */
[----:B------:R-:W-:Y:S02]  /*51d0*/  IMAD R20, R4, 0x40, R17 ;  /* 0x0000004004147824 */ /* 0x000fe400078e0211 */
[----:B------:R-:W-:Y:S02]  /*51e0*/  IMAD.SHL.U32 R26, R0, 0x40, RZ ;  /* 0x00000040001a7824 */ /* 0x000fe400078e00ff */
[----:B------:R-:W-:Y:S02]  /*51f0*/  IMAD.MOV.U32 R21, RZ, RZ, RZ ;  /* 0x000000ffff157224 */ /* 0x000fe400078e00ff */
[----:B------:R-:W-:Y:S02]  /*5200*/  IMAD.MOV.U32 R23, RZ, RZ, RZ ;  /* 0x000000ffff177224 */ /* 0x000fe400078e00ff */
[----:B------:R-:W-:Y:S02]  /*5210*/  IMAD.U32 R24, RZ, RZ, UR29 ;  /* 0x0000001dff187e24 */ /* 0x000fe4000f8e00ff */
[----:B------:R-:W-:-:S02]  /*5220*/  IMAD.MOV.U32 R4, RZ, RZ, R7 ;  /* 0x000000ffff047224 */ /* 0x000fc400078e0007 */
[----:B------:R-:W-:Y:S02]  /*5230*/  IMAD.MOV.U32 R11, RZ, RZ, R13 ;  /* 0x000000ffff0b7224 */ /* 0x000fe400078e000d */
[----:B------:R-:W-:-:S07]  /*5240*/  IMAD.MOV.U32 R25, RZ, RZ, RZ ;  /* 0x000000ffff197224 */ /* 0x000fce00078e00ff */
.L_x_106:
[----:B------:R-:W0:Y:S01]  /*5250*/  S2R R19, SR_CgaCtaId ;  /* 0x0000000000137919 */ /* 0x000e220000008800 */
[----:B------:R-:W-:Y:S01]  /*5260*/  MOV R10, 0x400 ;  /* 0x00000400000a7802 */ /* 0x000fe20000000f00 */
[----:B------:R-:W1:Y:S03]  /*5270*/  @!P2 LDC R18, c[0x0][0x640] ;  /* 0x00019000ff12ab82 */ /* 0x000e660000000800 */
[----:B0-----:R-:W-:Y:S02]  /*5280*/  LEA R22, R19, R10, 0x18 ;  /* 0x0000000a13167211 */ /* 0x001fe400078ec0ff */
[----:B------:R-:W-:-:S03]  /*5290*/  SHF.L.U32 R10, R4, 0x1f, RZ ;  /* 0x0000001f040a7819 */ /* 0x000fc600000006ff */
[----:B------:R-:W-:-:S04]  /*52a0*/  IMAD R19, R11, 0x8, R22 ;  /* 0x000000080b137824 */ /* 0x000fc800078e0216 */
[----:B------:R-:W0:Y:S02]  /*52b0*/  SYNCS.PHASECHK.TRANS64.TRYWAIT P1, [R19+URZ+0x110], R10 ;  /* 0x0001100a130075a7 */ /* 0x000e24000802017f */
[----:B01----:R-:W-:Y:S05]  /*52c0*/  @!P1 BRA `(.L_x_103) ;  /* 0x00000020000c9947 */ /* 0x003fea0003800000 */
.L_x_155:
[----:B0-----:R-:W-:Y:S01]  /*52d0*/  PRMT R10, R14, 0x9910, RZ ;  /* 0x000099100e0a7816 */ /* 0x001fe200000000ff */
[----:B------:R0:W-:Y:S03]  /*52e0*/  @!P2 SYNCS.ARRIVE.TRANS64 RZ, [R19+URZ], R18 ;  /* 0x0000001213ffa9a7 */ /* 0x0001e6000800003f */
[----:B------:R-:W-:-:S13]  /*52f0*/  ISETP.NE.AND P1, PT, R10, 0x2, PT ;  /* 0x000000020a00780c */ /* 0x000fda0003f25270 */
[----:B0-----:R-:W-:Y:S05]  /*5300*/  @P1 BRA `(.L_x_104) ;  /* 0x0000000000041947 */ /* 0x001fea0003800000 */
[----:B------:R-:W-:Y:S01]  /*5310*/  BPT.TRAP 0x1 ;  /* 0x000000040000795c */ /* 0x000fe20000300000 */
.L_x_104:
[----:B------:R-:W-:Y:S05]  /*5320*/  @P0 BRA `(.L_x_105) ;  /* 0x0000000000040947 */ /* 0x000fea0003800000 */
[----:B------:R-:W-:Y:S01]  /*5330*/  BPT.TRAP 0x1 ;  /* 0x000000040000795c */ /* 0x000fe20000300000 */
.L_x_105:
[C-C-:B------:R-:W-:Y:S01]  /*5340*/  IMAD R10, R11.reuse, 0x800, R22.reuse ;  /* 0x000008000b0a7824 */ /* 0x140fe200078e0216 */
[----:B------:R-:W-:Y:S01]  /*5350*/  R2UR UR21, R22 ;  /* 0x00000000161572ca */ /* 0x000fe200000e0000 */
[----:B------:R-:W-:Y:S01]  /*5360*/  IMAD R22, R11, 0x200, R22 ;  /* 0x000002000b167824 */ /* 0x000fe200078e0216 */
[----:B------:R-:W-:Y:S01]  /*5370*/  R2UR UR17, R19 ;  /* 0x00000000131172ca */ /* 0x000fe200000e0000 */
[----:B------:R-:W-:Y:S01]  /*5380*/  VIADD R24, R24, 0xffffffff ;  /* 0xffffffff18187836 */ /* 0x000fe20000000000 */
[----:B------:R-:W-:Y:S01]  /*5390*/  R2UR UR16, R10 ;  /* 0x000000000a1072ca */ /* 0x000fe200000e0000 */
[----:B------:R-:W-:Y:S01]  /*53a0*/  IMAD R10, R11, 0x1000, R16 ;  /* 0x000010000b0a7824 */ /* 0x000fe200078e0210 */
[----:B------:R-:W-:Y:S01]  /*53b0*/  R2UR UR8, R22 ;  /* 0x00000000160872ca */ /* 0x000fe200000e0000 */
[----:B------:R-:W-:Y:S01]  /*53c0*/  UIADD3 UR14, UP0, UR32, 0xf0, URZ ;  /* 0x000000f0200e7890 */ /* 0x000fe2000ff1e03f */
[----:B------:R-:W-:Y:S01]  /*53d0*/  R2UR UR20, R5 ;  /* 0x00000000051472ca */ /* 0x000fe200000e0000 */
[----:B------:R-:W-:Y:S01]  /*53e0*/  UIADD3 UR22, UP1, UR32, 0x1f0, URZ ;  /* 0x000001f020167890 */ /* 0x000fe2000ff3e03f */
[----:B------:R-:W-:Y:S01]  /*53f0*/  R2UR UR24, R10 ;  /* 0x000000000a1872ca */ /* 0x000fe200000e0000 */
[----:B------:R-:W-:Y:S01]  /*5400*/  UIADD3 UR34, UP2, UR32, 0x2f0, URZ ;  /* 0x000002f020227890 */ /* 0x000fe2000ff5e03f */
[----:B------:R-:W-:Y:S01]  /*5410*/  R2UR UR18, R23 ;  /* 0x00000000171272ca */ /* 0x000fe200000e0000 */
[----:B------:R-:W-:Y:S01]  /*5420*/  UIADD3.X UR15, URZ, UR33, URZ, UP0, !UPT ;  /* 0x000000213f0f7290 */ /* 0x000fe200087fe43f */
[----:B------:R-:W-:Y:S01]  /*5430*/  R2UR UR19, R26 ;  /* 0x000000001a1372ca */ /* 0x000fe200000e0000 */
[----:B------:R-:W-:Y:S01]  /*5440*/  UIADD3.X UR23, URZ, UR33, URZ, UP1, !UPT ;  /* 0x000000213f177290 */ /* 0x000fe20008ffe43f */
[----:B------:R-:W-:Y:S01]  /*5450*/  R2UR UR11, R0 ;  /* 0x00000000000b72ca */ /* 0x000fe200000e0000 */
[----:B------:R-:W-:Y:S01]  /*5460*/  UIADD3 UR16, UR16, 0x300, URZ ;  /* 0x0000030010107890 */ /* 0x000fe2000fffe03f */
[----:B------:R-:W-:Y:S01]  /*5470*/  R2UR UR12, R25 ;  /* 0x00000000190c72ca */ /* 0x000fe200000e0000 */
[----:B------:R-:W-:Y:S01]  /*5480*/  UIADD3 UR8, UR8, 0x33300, URZ ;  /* 0x0003330008087890 */ /* 0x000fe2000fffe03f */
[----:B------:R-:W-:Y:S01]  /*5490*/  R2UR UR26, R21 ;  /* 0x00000000151a72ca */ /* 0x000fe200000e0000 */
[----:B------:R-:W-:Y:S01]  /*54a0*/  VIADD R11, R11, 0x1 ;  /* 0x000000010b0b7836 */ /* 0x000fe20000000000 */
[----:B------:R-:W-:Y:S01]  /*54b0*/  R2UR UR27, R20 ;  /* 0x00000000141b72ca */ /* 0x000fe200000e0000 */
[----:B------:R-:W-:Y:S01]  /*54c0*/  UIADD3.X UR35, URZ, UR33, URZ, UP2, !UPT ;  /* 0x000000213f237290 */ /* 0x000fe200097fe43f */
[----:B------:R-:W-:Y:S01]  /*54d0*/  ISETP.GT.AND P3, PT, R24, 0x1, PT ;  /* 0x000000011800780c */ /* 0x000fe20003f64270 */
[----:B------:R-:W-:Y:S01]  /*54e0*/  UIADD3 UR24, UR21, UR24, URZ ;  /* 0x0000001815187290 */ /* 0x000fe2000fffe03f */
[----:B------:R-:W-:Y:S01]  /*54f0*/  ISETP.NE.AND P1, PT, R11, 0x22, PT ;  /* 0x000000220b00780c */ /* 0x000fe20003f25270 */
[----:B------:R-:W-:Y:S01]  /*5500*/  UMOV UR30, 0x0 ;  /* 0x00000000001e7882 */ /* 0x000fe20000000000 */
[----:B------:R-:W-:Y:S01]  /*5510*/  UMOV UR31, 0x10000000 ;  /* 0x10000000001f7882 */ /* 0x000fe20000000000 */
[----:B------:R-:W-:Y:S01]  /*5520*/  UMOV UR10, URZ ;  /* 0x0000003f000a7c82 */ /* 0x000fe20008000000 */
[----:B------:R-:W-:Y:S01]  /*5530*/  UMOV UR9, UR17 ;  /* 0x0000001100097c82 */ /* 0x000fe20008000000 */
[----:B------:R-:W-:Y:S01]  /*5540*/  UMOV UR13, UR20 ;  /* 0x00000014000d7c82 */ /* 0x000fe20008000000 */
[----:B------:R0:W-:Y:S01]  /*5550*/  UTMALDG.3D [UR16], [UR14], desc[UR30] ;  /* 0x00001e100e0075b4 */ /* 0x0001e20008011000 */
[----:B------:R-:W-:Y:S01]  /*5560*/  UMOV UR21, 0x30000 ;  /* 0x0003000000157882 */ /* 0x000fe20000000000 */
[----:B------:R-:W-:Y:S01]  /*5570*/  UMOV UR25, UR17 ;  /* 0x0000001100197c82 */ /* 0x000fe20008000000 */
[----:B------:R-:W-:Y:S01]  /*5580*/  UMOV UR28, UR20 ;  /* 0x00000014001c7c82 */ /* 0x000fe20008000000 */
[----:B------:R-:W-:Y:S01]  /*5590*/  SEL R19, RZ, 0x1, P1 ;  /* 0x00000001ff137807 */ /* 0x000fe20000800000 */
[----:B------:R-:W-:Y:S01]  /*55a0*/  VIADD R25, R25, 0x1 ;  /* 0x0000000119197836 */ /* 0x000fe20000000000 */
[----:B------:R-:W-:Y:S01]  /*55b0*/  SEL R11, R11, RZ, P1 ;  /* 0x000000ff0b0b7207 */ /* 0x000fe20000800000 */
[----:B------:R-:W-:Y:S01]  /*55c0*/  VIADD R23, R23, 0x20 ;  /* 0x0000002017177836 */ /* 0x000fe20000000000 */
[----:B------:R0:W-:Y:S01]  /*55d0*/  UTMALDG.4D [UR8], [UR22], desc[UR30] ;  /* 0x00001e08160075b4 */ /* 0x0001e20008019000 */
[----:B------:R-:W-:Y:S01]  /*55e0*/  LOP3.LUT R4, R4, R19, RZ, 0x3c, !PT ;  /* 0x0000001304047212 */ /* 0x000fe200078e3cff */
[----:B------:R-:W-:Y:S01]  /*55f0*/  VIADD R21, R21, 0x40 ;  /* 0x0000004015157836 */ /* 0x000fe20000000000 */
[----:B------:R0:W-:Y:S02]  /*5600*/  UTMALDG.3D.MULTICAST [UR24], [UR34], UR21, desc[UR30] ;  /* 0x00001e18220073b4 */ /* 0x0001e40008011815 */
[----:B0-----:R-:W-:Y:S05]  /*5610*/  @P3 BRA `(.L_x_106) ;  /* 0xfffffffc000c3947 */ /* 0x001fea000383ffff */
.L_x_102:
[----:B------:R-:W-:Y:S05]  /*5620*/  BSYNC B1 ;  /* 0x0000000000017941 */ /* 0x000fea0003800000 */
.L_x_101:
[----:B------:R-:W-:Y:S01]  /*5630*/  LOP3.LUT P5, RZ, R15, 0xff, RZ, 0xc0, !PT ;  /* 0x000000ff0fff7812 */ /* 0x000fe200078ac0ff */
[----:B------:R-:W-:Y:S01]  /*5640*/  VIADD R13, R13, UR6 ;  /* 0x000000060d0d7c36 */ /* 0x000fe20008000000 */
[----:B------:R-:W-:Y:S01]  /*5650*/  ULDC.64 UR8, c[0x0][0x750] ;  /* 0x0001d40000087ab9 */ /* 0x000fe20000000a00 */
[----:B------:R-:W-:Y:S01]  /*5660*/  IMAD.U32 R10, RZ, RZ, UR6 ;  /* 0x00000006ff0a7e24 */ /* 0x000fe2000f8e00ff */
[----:B------:R-:W-:Y:S01]  /*5670*/  UISETP.GE.U32.AND UP0, UPT, UR6, 0x22, UPT ;  /* 0x000000220600788c */ /* 0x000fe2000bf06070 */
[----:B------:R-:W-:Y:S01]  /*5680*/  BSSY B1, `(.L_x_107) ;  /* 0x000006c000017945 */ /* 0x000fe20003800000 */
[----:B------:R-:W-:Y:S02]  /*5690*/  ISETP.GT.U32.AND P1, PT, R13, 0x21, PT ;  /* 0x000000210d00780c */ /* 0x000fe40003f24070 */
[----:B------:R-:W-:Y:S02]  /*56a0*/  PRMT R15, RZ, 0x7610, R15 ;  /* 0x00007610ff0f7816 */ /* 0x000fe4000000000f */
[----:B------:R-:W-:-:S02]  /*56b0*/  ISETP.LT.U32.AND P1, PT, R10, 0x22, P1 ;  /* 0x000000220a00780c */ /* 0x000fc40000f21070 */
[----:B------:R-:W-:Y:S01]  /*56c0*/  PLOP3.LUT P3, PT, PT, PT, UP0, 0x80, 0x0 ;  /* 0x000000000000781c */ /* 0x000fe20003f6f008 */
[----:B------:R-:W0:Y:S01]  /*56d0*/  @P5 S2R R5, SR_CgaCtaId ;  /* 0x0000000000055919 */ /* 0x000e220000008800 */
[----:B------:R-:W-:Y:S02]  /*56e0*/  @P5 MOV R0, 0x400 ;  /* 0x0000040000005802 */ /* 0x000fe40000000f00 */
[----:B------:R-:W-:Y:S02]  /*56f0*/  PRMT R10, RZ, 0x7610, R10 ;  /* 0x00007610ff0a7816 */ /* 0x000fe4000000000a */
[----:B0-----:R-:W-:Y:S01]  /*5700*/  @P5 LEA R0, R5, R0, 0x18 ;  /* 0x0000000005005211 */ /* 0x001fe200078ec0ff */
[----:B------:R-:W-:-:S03]  /*5710*/  IMAD.WIDE.U32 R4, R13, -0xf0f0f0f, RZ ;  /* 0xf0f0f0f10d047825 */ /* 0x000fc600078e00ff */
[----:B------:R0:W-:Y:S01]  /*5720*/  @P5 SYNCS.ARRIVE.TRANS64.A1T0 RZ, [R0+URZ+0x258], RZ ;  /* 0x000258ff00ff59a7 */ /* 0x0001e2000810003f */
[----:B------:R-:W-:Y:S02]  /*5730*/  IADD3 R2, P5, R2, R8, RZ ;  /* 0x0000000802027210 */ /* 0x000fe40007fbe0ff */
[----:B------:R-:W-:Y:S01]  /*5740*/  SHF.R.U32.HI R4, RZ, 0x5, R5 ;  /* 0x00000005ff047819 */ /* 0x000fe20000011605 */
[----:B------:R-:W-:Y:S02]  /*5750*/  IMAD.MOV.U32 R5, RZ, RZ, -0x1 ;  /* 0xffffffffff057424 */ /* 0x000fe400078e00ff */
[----:B------:R-:W-:Y:S01]  /*5760*/  IMAD.X R3, R3, 0x1, R12, P5 ;  /* 0x0000000103037824 */ /* 0x000fe200028e060c */
[----:B0-----:R-:W-:Y:S01]  /*5770*/  SEL R0, RZ, 0x1, !P1 ;  /* 0x00000001ff007807 */ /* 0x001fe20004800000 */
[----:B------:R-:W-:Y:S01]  /*5780*/  IMAD R13, R4, -0x22, R13 ;  /* 0xffffffde040d7824 */ /* 0x000fe200078e020d */
[----:B------:R-:W-:Y:S02]  /*5790*/  ISETP.GE.U32.AND P1, PT, R2, UR8, PT ;  /* 0x0000000802007c0c */ /* 0x000fe4000bf26070 */
[----:B------:R-:W-:Y:S01]  /*57a0*/  LOP3.LUT R7, R7, R0, RZ, 0x3c, !PT ;  /* 0x0000000007077212 */ /* 0x000fe200078e3cff */
[----:B------:R-:W-:Y:S01]  /*57b0*/  IMAD.MOV.U32 R0, RZ, RZ, -0x1 ;  /* 0xffffffffff007424 */ /* 0x000fe200078e00ff */
[----:B------:R-:W-:-:S02]  /*57c0*/  ISETP.GE.U32.AND.EX P1, PT, R3, UR9, PT, P1 ;  /* 0x0000000903007c0c */ /* 0x000fc4000bf26110 */
[----:B------:R-:W-:Y:S01]  /*57d0*/  @P3 LOP3.LUT R7, R7, 0x1, R4, 0x78, !PT ;  /* 0x0000000107073812 */ /* 0x000fe200078e7804 */
[----:B------:R-:W-:-:S10]  /*57e0*/  IMAD.MOV.U32 R4, RZ, RZ, -0x1 ;  /* 0xffffffffff047424 */ /* 0x000fd400078e00ff */
[----:B------:R-:W-:Y:S05]  /*57f0*/  @P1 BRA `(.L_x_108) ;  /* 0x0000000400501947 */ /* 0x000fea0003800000 */
[----:B------:R-:W0:Y:S01]  /*5800*/  S2R R0, SR_CTAID.X ;  /* 0x0000000000007919 */ /* 0x000e220000002500 */
[----:B------:R-:W-:Y:S01]  /*5810*/  ULDC.64 UR8, c[0x0][0x728] ;  /* 0x0001ca0000087ab9 */ /* 0x000fe20000000a00 */
[----:B------:R-:W-:Y:S01]  /*5820*/  ULDC UR11, c[0x0][0x730] ;  /* 0x0001cc00000b7ab9 */ /* 0x000fe20000000800 */
[----:B------:R-:W-:Y:S01]  /*5830*/  ISETP.NE.U32.AND P1, PT, RZ, UR8, PT ;  /* 0x00000008ff007c0c */ /* 0x000fe2000bf25070 */
[----:B------:R-:W1:Y:S01]  /*5840*/  S2R R19, SR_CTAID.Y ;  /* 0x0000000000137919 */ /* 0x000e620000002600 */
[----:B------:R-:W-:Y:S01]  /*5850*/  ULDC UR12, c[0x0][0x150] ;  /* 0x00005400000c7ab9 */ /* 0x000fe20000000800 */
[----:B------:R-:W-:Y:S01]  /*5860*/  IMAD.MOV.U32 R4, RZ, RZ, R2 ;  /* 0x000000ffff047224 */ /* 0x000fe200078e0002 */
[----:B------:R-:W-:Y:S01]  /*5870*/  ISETP.NE.AND.EX P1, PT, RZ, UR9, PT, P1 ;  /* 0x00000009ff007c0c */ /* 0x000fe2000bf25310 */
[----:B------:R-:W-:Y:S01]  /*5880*/  IMAD.MOV.U32 R5, RZ, RZ, R3 ;  /* 0x000000ffff057224 */ /* 0x000fe200078e0003 */
[----:B0-----:R-:W-:-:S11]  /*5890*/  I2FP.F32.U32 R20, R0 ;  /* 0x0000000000147245 */ /* 0x001fd60000201000 */
[----:B------:R-:W-:Y:S05]  /*58a0*/  @!P1 BRA `(.L_x_109) ;  /* 0x0000000000289947 */ /* 0x000fea0003800000 */
[----:B------:R-:W-:Y:S02]  /*58b0*/  ULDC UR10, c[0x0][0x734] ;  /* 0x0001cd00000a7ab9 */ /* 0x000fe40000000800 */
[----:B------:R-:W-:-:S05]  /*58c0*/  IADD3 R5, P1, R2, UR10, RZ ;  /* 0x0000000a02057c10 */ /* 0x000fca000ff3e0ff */
[----:B------:R-:W-:-:S04]  /*58d0*/  IMAD.X R21, RZ, RZ, R3, P1 ;  /* 0x000000ffff157224 */ /* 0x000fc800008e0603 */
[----:B------:R-:W-:-:S04]  /*58e0*/  IMAD.WIDE.U32 R10, R21, UR8, RZ ;  /* 0x00000008150a7c25 */ /* 0x000fc8000f8e00ff */
[----:B------:R-:W-:-:S04]  /*58f0*/  IMAD.WIDE.U32 R10, P1, R5, UR9, R10 ;  /* 0x00000009050a7c25 */ /* 0x000fc8000f82000a */
[----:B------:R-:W-:-:S04]  /*5900*/  IMAD.WIDE.U32 R4, R5, UR8, RZ ;  /* 0x0000000805047c25 */ /* 0x000fc8000f8e00ff */
[----:B------:R-:W-:Y:S01]  /*5910*/  IMAD.MOV.U32 R4, RZ, RZ, R11 ;  /* 0x000000ffff047224 */ /* 0x000fe200078e000b */
[----:B------:R-:W-:Y:S01]  /*5920*/  IADD3 RZ, P3, R5, R10, RZ ;  /* 0x0000000a05ff7210 */ /* 0x000fe20007f7e0ff */
[----:B------:R-:W-:-:S04]  /*5930*/  IMAD.X R5, RZ, RZ, RZ, P1 ;  /* 0x000000ffff057224 */ /* 0x000fc800008e06ff */
[----:B------:R-:W-:-:S08]  /*5940*/  IMAD.WIDE.U32.X R4, R21, UR9, R4, P3 ;  /* 0x0000000915047c25 */ /* 0x000fd000098e0404 */
.L_x_109:
[--C-:B------:R-:W-:Y:S01]  /*5950*/  SHF.R.U64 R18, R4, UR11, R5.reuse ;  /* 0x0000000b04127c19 */ /* 0x100fe20008001205 */
[----:B------:R-:W-:Y:S01]  /*5960*/  FMUL R20, R20, UR12 ;  /* 0x0000000c14147c20 */ /* 0x000fe20008400000 */
[----:B------:R-:W0:Y:S01]  /*5970*/  LDC R21, c[0x0][0x144] ;  /* 0x00005100ff157b82 */ /* 0x000e220000000800 */
[----:B-1----:R-:W-:Y:S01]  /*5980*/  I2FP.F32.U32 R10, R19 ;  /* 0x00000013000a7245 */ /* 0x002fe20000201000 */
[----:B------:R-:W-:Y:S01]  /*5990*/  ULDC UR10, c[0x0][0x154] ;  /* 0x00005500000a7ab9 */ /* 0x000fe20000000800 */
[----:B------:R-:W-:Y:S01]  /*59a0*/  SHF.R.U32.HI R4, RZ, UR11, R5 ;  /* 0x0000000bff047c19 */ /* 0x000fe20008011605 */
[----:B------:R-:W-:Y:S01]  /*59b0*/  ULDC.64 UR8, c[0x0][0x720] ;  /* 0x0001c80000087ab9 */ /* 0x000fe20000000a00 */
[----:B------:R-:W-:Y:S01]  /*59c0*/  IADD3 R5, P1, RZ, -R18, RZ ;  /* 0x80000012ff057210 */ /* 0x000fe20007f3e0ff */
[----:B------:R-:W1:Y:S01]  /*59d0*/  F2I.U32.TRUNC.NTZ R20, R20 ;  /* 0x0000001400147305 */ /* 0x000e62000020f000 */
[----:B------:R-:W-:Y:S01]  /*59e0*/  FMUL R10, R10, UR10 ;  /* 0x0000000a0a0a7c20 */ /* 0x000fe20008400000 */
[----:B------:R-:W2:Y:S01]  /*59f0*/  LDC R22, c[0x0][0x148] ;  /* 0x00005200ff167b82 */ /* 0x000ea20000000800 */
[----:B------:R-:W-:Y:S01]  /*5a00*/  ULDC.64 UR10, c[0x0][0x740] ;  /* 0x0001d000000a7ab9 */ /* 0x000fe20000000a00 */
[----:B------:R-:W-:Y:S01]  /*5a10*/  IMAD.X R4, RZ, RZ, ~R4, P1 ;  /* 0x000000ffff047224 */ /* 0x000fe200008e0e04 */
[----:B------:R-:W-:-:S03]  /*5a20*/  ISETP.NE.U32.AND P1, PT, RZ, UR10, PT ;  /* 0x0000000aff007c0c */ /* 0x000fc6000bf25070 */
[----:B------:R-:W-:Y:S01]  /*5a30*/  IMAD R4, R4, UR8, RZ ;  /* 0x0000000804047c24 */ /* 0x000fe2000f8e02ff */
[----:B------:R-:W3:Y:S01]  /*5a40*/  F2I.U32.TRUNC.NTZ R10, R10 ;  /* 0x0000000a000a7305 */ /* 0x000ee2000020f000 */
[----:B------:R-:W-:Y:S02]  /*5a50*/  ISETP.NE.AND.EX P1, PT, RZ, UR11, PT, P1 ;  /* 0x0000000bff007c0c */ /* 0x000fe4000bf25310 */
[C---:B------:R-:W-:Y:S02]  /*5a60*/  IMAD R11, R5.reuse, UR9, R4 ;  /* 0x00000009050b7c24 */ /* 0x040fe4000f8e0204 */
[----:B------:R-:W-:Y:S01]  /*5a70*/  IMAD.WIDE.U32 R4, R5, UR8, R2 ;  /* 0x0000000805047c25 */ /* 0x000fe2000f8e0002 */
[----:B------:R-:W-:-:S03]  /*5a80*/  ULDC UR8, c[0x0][0x718] ;  /* 0x0001c60000087ab9 */ /* 0x000fc60000000800 */
[----:B-1----:R-:W-:Y:S02]  /*5a90*/  IMAD.MOV R20, RZ, RZ, -R20 ;  /* 0x000000ffff147224 */ /* 0x002fe400078e0a14 */
[----:B------:R-:W-:Y:S02]  /*5aa0*/  IMAD.IADD R5, R5, 0x1, R11 ;  /* 0x0000000105057824 */ /* 0x000fe400078e020b */
[----:B0-----:R-:W-:-:S03]  /*5ab0*/  IMAD R0, R21, R20, R0 ;  /* 0x0000001415007224 */ /* 0x001fc600078e0200 */
[--C-:B------:R-:W-:Y:S01]  /*5ac0*/  SHF.R.U64 R20, R4, UR8, R5.reuse ;  /* 0x0000000804147c19 */ /* 0x100fe20008001205 */
[----:B---3--:R-:W-:Y:S01]  /*5ad0*/  IMAD.MOV R4, RZ, RZ, -R10 ;  /* 0x000000ffff047224 */ /* 0x008fe200078e0a0a */
[----:B------:R-:W-:Y:S01]  /*5ae0*/  SHF.R.U32.HI R5, RZ, UR8, R5 ;  /* 0x00000008ff057c19 */ /* 0x000fe20008011605 */
[----:B------:R-:W-:Y:S02]  /*5af0*/  ULDC UR8, c[0x0][0x708] ;  /* 0x0001c20000087ab9 */ /* 0x000fe40000000800 */
[----:B--2---:R-:W-:Y:S01]  /*5b00*/  @P4 IMAD R0, R22, R4, R19 ;  /* 0x0000000416004224 */ /* 0x004fe200078e0213 */
[--C-:B------:R-:W-:Y:S02]  /*5b10*/  SHF.R.U64 R22, R20, UR8, R5.reuse ;  /* 0x0000000814167c19 */ /* 0x100fe40008001205 */
[----:B------:R-:W-:Y:S01]  /*5b20*/  SHF.R.U32.HI R5, RZ, UR8, R5 ;  /* 0x00000008ff057c19 */ /* 0x000fe20008011605 */
[----:B------:R-:W-:-:S03]  /*5b30*/  ULDC UR8, c[0x0][0x758] ;  /* 0x0001d60000087ab9 */ /* 0x000fc60000000800 */
[--C-:B------:R-:W-:Y:S02]  /*5b40*/  SHF.R.U64 R19, R22, UR8, R5.reuse ;  /* 0x0000000816137c19 */ /* 0x100fe40008001205 */
[----:B------:R-:W-:-:S03]  /*5b50*/  SHF.R.U32.HI R21, RZ, UR8, R5 ;  /* 0x00000008ff157c19 */ /* 0x000fc60008011605 */
[----:B------:R-:W-:Y:S02]  /*5b60*/  IMAD.MOV.U32 R10, RZ, RZ, R19 ;  /* 0x000000ffff0a7224 */ /* 0x000fe400078e0013 */
[----:B------:R-:W-:Y:S01]  /*5b70*/  IMAD.MOV.U32 R5, RZ, RZ, R21 ;  /* 0x000000ffff057224 */ /* 0x000fe200078e0015 */
[----:B------:R-:W-:Y:S06]  /*5b80*/  @!P1 BRA `(.L_x_110) ;  /* 0x00000000002c9947 */ /* 0x000fec0003800000 */
        /* <DEDUP_REMOVED lines=9> */
[----:B------:R-:W-:-:S04]  /*5c20*/  IMAD.WIDE.U32.X R4, R21, UR11, R4, P3 ;  /* 0x0000000b15047c25 */ /* 0x000fc800098e0404 */
[----:B------:R-:W-:-:S07]  /*5c30*/  IMAD.MOV.U32 R10, RZ, RZ, R4 ;  /* 0x000000ffff0a7224 */ /* 0x000fce00078e0004 */
.L_x_110:
[----:B------:R-:W-:Y:S01]  /*5c40*/  ULDC UR8, c[0x0][0x748] ;  /* 0x0001d20000087ab9 */ /* 0x000fe20000000800 */
[----:B------:R-:W-:Y:S01]  /*5c50*/  LOP3.LUT R4, R22, UR7, RZ, 0xc0, !PT ;  /* 0x0000000716047c12 */ /* 0x000fe2000f8ec0ff */
[----:B------:R-:W-:Y:S01]  /*5c60*/  ULDC UR9, c[0x0][0x710] ;  /* 0x0001c40000097ab9 */ /* 0x000fe20000000800 */
[----:B------:R-:W-:Y:S01]  /*5c70*/  SHF.R.U64 R5, R10, UR8, R5 ;  /* 0x000000080a057c19 */ /* 0x000fe20008001205 */
[----:B------:R-:W-:Y:S01]  /*5c80*/  ULDC UR8, c[0x0][0x738] ;  /* 0x0001ce0000087ab9 */ /* 0x000fe20000000800 */
[----:B------:R-:W-:-:S03]  /*5c90*/  LOP3.LUT R20, R20, UR4, RZ, 0xc0, !PT ;  /* 0x0000000414147c12 */ /* 0x000fc6000f8ec0ff */
[----:B------:R-:W-:Y:S02]  /*5ca0*/  IMAD.MOV R10, RZ, RZ, -R5 ;  /* 0x000000ffff0a7224 */ /* 0x000fe400078e0a05 */
[----:B------:R-:W-:Y:S02]  /*5cb0*/  IMAD R5, R5, UR5, R4 ;  /* 0x0000000505057c24 */ /* 0x000fe4000f8e0204 */
[----:B------:R-:W-:Y:S01]  /*5cc0*/  IMAD R19, R10, UR8, R19 ;  /* 0x000000080a137c24 */ /* 0x000fe2000f8e0213 */
[----:B------:R-:W-:Y:S01]  /*5cd0*/  ULDC UR8, c[0x0][0x700] ;  /* 0x0001c00000087ab9 */ /* 0x000fe20000000800 */
[----:B------:R-:W-:Y:S02]  /*5ce0*/  IMAD R0, R5, UR9, R0 ;  /* 0x0000000905007c24 */ /* 0x000fe4000f8e0200 */
[----:B------:R-:W-:Y:S02]  /*5cf0*/  IMAD R19, R19, UR8, R20 ;  /* 0x0000000813137c24 */ /* 0x000fe4000f8e0214 */
[----:B------:R-:W-:-:S02]  /*5d00*/  IMAD.MOV.U32 R10, RZ, RZ, 0x1 ;  /* 0x00000001ff0a7424 */ /* 0x000fc400078e00ff */
[----:B------:R-:W-:Y:S01]  /*5d10*/  IMAD.MOV.U32 R5, RZ, RZ, R18 ;  /* 0x000000ffff057224 */ /* 0x000fe200078e0012 */
[----:B------:R-:W-:Y:S02]  /*5d20*/  SEL R4, R19, R0, !P4 ;  /* 0x0000000013047207 */ /* 0x000fe40006000000 */
[----:B------:R-:W-:-:S07]  /*5d30*/  SEL R0, R0, R19, !P4 ;  /* 0x0000001300007207 */ /* 0x000fce0006000000 */
.L_x_108:
[----:B------:R-:W-:Y:S05]  /*5d40*/  BSYNC B1 ;  /* 0x0000000000017941 */ /* 0x000fea0003800000 */
.L_x_107:
[----:B------:R-:W-:-:S13]  /*5d50*/  LOP3.LUT P1, RZ, R10, 0xff, RZ, 0xc0, !PT ;  /* 0x000000ff0aff7812 */ /* 0x000fda000782c0ff */
[----:B------:R-:W-:Y:S05]  /*5d60*/  @P1 BRA `(.L_x_111) ;  /* 0xfffffff000fc1947 */ /* 0x000fea000383ffff */
[----:B------:R-:W-:Y:S05]  /*5d70*/  BSYNC B0 ;  /* 0x0000000000007941 */ /* 0x000fea0003800000 */
.L_x_99:
[----:B------:R-:W-:-:S03]  /*5d80*/  UMOV UR8, 0xffffffff ;  /* 0xffffffff00087882 */ /* 0x000fc60000000000 */
[----:B------:R-:W-:Y:S05]  /*5d90*/  BRA.DIV UR8, `(.L_x_112) ;  /* 0x00000016086c7947 */ /* 0x000fea000b800000 */
[----:B------:R-:W-:-:S13]  /*5da0*/  ELECT P0, URZ, PT ;  /* 0x00000000003f782f */ /* 0x000fda0003800000 */
.L_x_158:
[----:B------:R-:W-:Y:S04]  /*5db0*/  BSSY B0, `(.L_x_113) ;  /* 0x0000139000007945 */ /* 0x000fe80003800000 */
[----:B------:R-:W-:Y:S05]  /*5dc0*/  @!P0 BRA `(.L_x_114) ;  /* 0x0000001000dc8947 */ /* 0x000fea0003800000 */
[----:B------:R-:W-:-:S04]  /*5dd0*/  LOP3.LUT R6, R6, 0x2, RZ, 0xfc, !PT ;  /* 0x0000000206067812 */ /* 0x000fc800078efcff */
[----:B------:R-:W-:-:S13]  /*5de0*/  ISETP.NE.AND P0, PT, R6, 0x3, PT ;  /* 0x000000030600780c */ /* 0x000fda0003f05270 */
[----:B------:R-:W-:Y:S05]  /*5df0*/  @!P0 BRA `(.L_x_115) ;  /* 0x0000000000048947 */ /* 0x000fea0003800000 */
[----:B------:R-:W-:Y:S01]  /*5e00*/  BPT.TRAP 0x1 ;  /* 0x000000040000795c */ /* 0x000fe20000300000 */
.L_x_115:
[----:B------:R-:W0:Y:S01]  /*5e10*/  S2R R3, SR_CgaCtaId ;  /* 0x0000000000037919 */ /* 0x000e220000008800 */
[----:B------:R-:W-:-:S04]  /*5e20*/  MOV R0, 0x400 ;  /* 0x0000040000007802 */ /* 0x000fc80000000f00 */
[----:B0-----:R-:W-:Y:S02]  /*5e30*/  LEA R0, R3, R0, 0x18 ;  /* 0x0000000003007211 */ /* 0x001fe400078ec0ff */
[----:B------:R-:W-:-:S03]  /*5e40*/  SHF.L.U32 R3, R7, 0x1f, RZ ;  /* 0x0000001f07037819 */ /* 0x000fc600000006ff */
[----:B------:R-:W-:-:S04]  /*5e50*/  VIADD R0, R0, 0x110 ;  /* 0x0000011000007836 */ /* 0x000fc80000000000 */
[C---:B------:R-:W-:Y:S02]  /*5e60*/  IMAD R6, R13.reuse, 0x8, R0 ;  /* 0x000000080d067824 */ /* 0x040fe400078e0200 */
[----:B------:R-:W-:Y:S02]  /*5e70*/  VIADD R13, R13, 0x1 ;  /* 0x000000010d0d7836 */ /* 0x000fe40000000000 */
[----:B------:R-:W0:Y:S03]  /*5e80*/  SYNCS.PHASECHK.TRANS64.TRYWAIT P0, [R6+URZ], R3 ;  /* 0x00000003060075a7 */ /* 0x000e26000800017f */
[----:B------:R-:W-:-:S04]  /*5e90*/  ISETP.NE.AND P1, PT, R13, 0x22, PT ;  /* 0x000000220d00780c */ /* 0x000fc80003f25270 */
[----:B------:R-:W-:Y:S02]  /*5ea0*/  SEL R2, RZ, 0x1, P1 ;  /* 0x00000001ff027807 */ /* 0x000fe40000800000 */
[----:B------:R-:W-:Y:S02]  /*5eb0*/  SEL R13, R13, RZ, P1 ;  /* 0x000000ff0d0d7207 */ /* 0x000fe40000800000 */
[----:B------:R-:W-:-:S03]  /*5ec0*/  LOP3.LUT R8, R7, R2, RZ, 0x3c, !PT ;  /* 0x0000000207087212 */ /* 0x000fc600078e3cff */
[----:B------:R-:W-:Y:S01]  /*5ed0*/  IMAD R7, R13, 0x8, R0 ;  /* 0x000000080d077824 */ /* 0x000fe200078e0200 */
[----:B------:R-:W-:Y:S01]  /*5ee0*/  SHF.L.U32 R4, R8, 0x1f, RZ ;  /* 0x0000001f08047819 */ /* 0x000fe200000006ff */
[----:B0-----:R-:W-:Y:S06]  /*5ef0*/  @!P0 BRA `(.L_x_116) ;  /* 0x0000001400388947 */ /* 0x001fec0003800000 */
.L_x_159:
[----:B------:R-:W1:Y:S01]  /*5f00*/  SYNCS.PHASECHK.TRANS64.TRYWAIT P0, [R7+URZ], R4 ;  /* 0x00000004070075a7 */ /* 0x000e62000800017f */
[----:B------:R-:W-:-:S05]  /*5f10*/  VIADD R2, R13, 0x1 ;  /* 0x000000010d027836 */ /* 0x000fca0000000000 */
[----:B------:R-:W-:-:S04]  /*5f20*/  ISETP.NE.AND P1, PT, R2, 0x22, PT ;  /* 0x000000220200780c */ /* 0x000fc80003f25270 */
[----:B0-----:R-:W-:Y:S02]  /*5f30*/  SEL R3, RZ, 0x1, P1 ;  /* 0x00000001ff037807 */ /* 0x001fe40000800000 */
[----:B------:R-:W-:Y:S02]  /*5f40*/  SEL R9, R2, RZ, P1 ;  /* 0x000000ff02097207 */ /* 0x000fe40000800000 */
[----:B------:R-:W-:-:S03]  /*5f50*/  LOP3.LUT R8, R8, R3, RZ, 0x3c, !PT ;  /* 0x0000000308087212 */ /* 0x000fc600078e3cff */
[----:B------:R-:W-:Y:S01]  /*5f60*/  IMAD R6, R9, 0x8, R0 ;  /* 0x0000000809067824 */ /* 0x000fe200078e0200 */
[----:B------:R-:W-:Y:S01]  /*5f70*/  SHF.L.U32 R5, R8, 0x1f, RZ ;  /* 0x0000001f08057819 */ /* 0x000fe200000006ff */
[----:B-1----:R-:W-:Y:S06]  /*5f80*/  @!P0 BRA `(.L_x_117) ;  /* 0x0000001400288947 */ /* 0x002fec0003800000 */
.L_x_160:
[----:B------:R-:W1:Y:S01]  /*5f90*/  SYNCS.PHASECHK.TRANS64.TRYWAIT P0, [R6+URZ], R5 ;  /* 0x00000005060075a7 */ /* 0x000e62000800017f */
[----:B------:R-:W-:-:S05]  /*5fa0*/  VIADD R2, R9, 0x1 ;  /* 0x0000000109027836 */ /* 0x000fca0000000000 */
[----:B------:R-:W-:-:S04]  /*5fb0*/  ISETP.NE.AND P1, PT, R2, 0x22, PT ;  /* 0x000000220200780c */ /* 0x000fc80003f25270 */
[----:B------:R-:W-:Y:S02]  /*5fc0*/  SEL R3, RZ, 0x1, P1 ;  /* 0x00000001ff037807 */ /* 0x000fe40000800000 */
[----:B0-----:R-:W-:Y:S02]  /*5fd0*/  SEL R7, R2, RZ, P1 ;  /* 0x000000ff02077207 */ /* 0x001fe40000800000 */
[----:B------:R-:W-:-:S03]  /*5fe0*/  LOP3.LUT R8, R8, R3, RZ, 0x3c, !PT ;  /* 0x0000000308087212 */ /* 0x000fc600078e3cff */
[----:B------:R-:W-:Y:S01]  /*5ff0*/  IMAD R9, R7, 0x8, R0 ;  /* 0x0000000807097824 */ /* 0x000fe200078e0200 */
[----:B------:R-:W-:Y:S01]  /*6000*/  SHF.L.U32 R4, R8, 0x1f, RZ ;  /* 0x0000001f08047819 */ /* 0x000fe200000006ff */
[----:B-1----:R-:W-:Y:S06]  /*6010*/  @!P0 BRA `(.L_x_118) ;  /* 0x0000001400188947 */ /* 0x002fec0003800000 */
.L_x_161:
[----:B------:R-:W1:Y:S01]  /*6020*/  SYNCS.PHASECHK.TRANS64.TRYWAIT P0, [R9+URZ], R4 ;  /* 0x00000004090075a7 */ /* 0x000e62000800017f */
[----:B------:R-:W-:-:S05]  /*6030*/  VIADD R2, R7, 0x1 ;  /* 0x0000000107027836 */ /* 0x000fca0000000000 */
[----:B------:R-:W-:-:S04]  /*6040*/  ISETP.NE.AND P1, PT, R2, 0x22, PT ;  /* 0x000000220200780c */ /* 0x000fc80003f25270 */
[----:B------:R-:W-:Y:S02]  /*6050*/  SEL R3, RZ, 0x1, P1 ;  /* 0x00000001ff037807 */ /* 0x000fe40000800000 */
[----:B------:R-:W-:Y:S02]  /*6060*/  SEL R7, R2, RZ, P1 ;  /* 0x000000ff02077207 */ /* 0x000fe40000800000 */
[----:B------:R-:W-:-:S03]  /*6070*/  LOP3.LUT R8, R8, R3, RZ, 0x3c, !PT ;  /* 0x0000000308087212 */ /* 0x000fc600078e3cff */
[----:B0-----:R-:W-:Y:S01]  /*6080*/  IMAD R6, R7, 0x8, R0 ;  /* 0x0000000807067824 */ /* 0x001fe200078e0200 */
[----:B------:R-:W-:Y:S01]  /*6090*/  SHF.L.U32 R5, R8, 0x1f, RZ ;  /* 0x0000001f08057819 */ /* 0x000fe200000006ff */
[----:B-1----:R-:W-:Y:S06]  /*60a0*/  @!P0 BRA `(.L_x_119) ;  /* 0x0000001400088947 */ /* 0x002fec0003800000 */
.L_x_162:
        /* <DEDUP_REMOVED lines=9> */
.L_x_163:
        /* <DEDUP_REMOVED lines=9> */
.L_x_164:
        /* <DEDUP_REMOVED lines=9> */
.L_x_165:
        /* <DEDUP_REMOVED lines=9> */
.L_x_166:
        /* <DEDUP_REMOVED lines=9> */
.L_x_167:
        /* <DEDUP_REMOVED lines=9> */
.L_x_168:
        /* <DEDUP_REMOVED lines=9> */
.L_x_169:
        /* <DEDUP_REMOVED lines=9> */
.L_x_170:
        /* <DEDUP_REMOVED lines=9> */
.L_x_171:
        /* <DEDUP_REMOVED lines=9> */
.L_x_172:
        /* <DEDUP_REMOVED lines=9> */
.L_x_173:
        /* <DEDUP_REMOVED lines=9> */
.L_x_174:
        /* <DEDUP_REMOVED lines=9> */
.L_x_175:
        /* <DEDUP_REMOVED lines=9> */
.L_x_176:
        /* <DEDUP_REMOVED lines=9> */
.L_x_177:
        /* <DEDUP_REMOVED lines=9> */
.L_x_178:
        /* <DEDUP_REMOVED lines=9> */
.L_x_179:
        /* <DEDUP_REMOVED lines=9> */
.L_x_180:
        /* <DEDUP_REMOVED lines=9> */
.L_x_181:
        /* <DEDUP_REMOVED lines=9> */
.L_x_182:
        /* <DEDUP_REMOVED lines=9> */
.L_x_183:
        /* <DEDUP_REMOVED lines=9> */
.L_x_184:
        /* <DEDUP_REMOVED lines=9> */
.L_x_185:
        /* <DEDUP_REMOVED lines=9> */
.L_x_186:
        /* <DEDUP_REMOVED lines=9> */
.L_x_187:
        /* <DEDUP_REMOVED lines=9> */
.L_x_188:
        /* <DEDUP_REMOVED lines=9> */
.L_x_189:
        /* <DEDUP_REMOVED lines=9> */
.L_x_190:
[----:B------:R-:W1:Y:S01]  /*7070*/  SYNCS.PHASECHK.TRANS64.TRYWAIT P0, [R6+URZ], R5 ;  /* 0x00000005060075a7 */ /* 0x000e62000800017f */
[----:B------:R-:W-:-:S05]  /*7080*/  VIADD R2, R7, 0x1 ;  /* 0x0000000107027836 */ /* 0x000fca0000000000 */
[----:B------:R-:W-:-:S04]  /*7090*/  ISETP.NE.AND P1, PT, R2, 0x22, PT ;  /* 0x000000220200780c */ /* 0x000fc80003f25270 */
[----:B0-----:R-:W-:Y:S02]  /*70a0*/  SEL R4, RZ, 0x1, P1 ;  /* 0x00000001ff047807 */ /* 0x001fe40000800000 */
[----:B------:R-:W-:Y:S02]  /*70b0*/  SEL R3, R2, RZ, P1 ;  /* 0x000000ff02037207 */ /* 0x000fe40000800000 */
[----:B------:R-:W-:Y:S01]  /*70c0*/  LOP3.LUT R4, R11, R4, RZ, 0x3c, !PT ;  /* 0x000000040b047212 */ /* 0x000fe200078e3cff */
[----:B-1----:R-:W-:Y:S06]  /*70d0*/  @!P0 BRA `(.L_x_148) ;  /* 0x0000000c00408947 */ /* 0x002fec0003800000 */
.L_x_191:
[----:B------:R-:W-:Y:S01]  /*70e0*/  IMAD R3, R3, 0x8, R0 ;  /* 0x0000000803037824 */ /* 0x000fe200078e0200 */
[----:B------:R-:W-:-:S07]  /*70f0*/  SHF.L.U32 R0, R4, 0x1f, RZ ;  /* 0x0000001f04007819 */ /* 0x000fce00000006ff */
.L_x_149:
[----:B-1----:R1:W2:Y:S02]  /*7100*/  SYNCS.PHASECHK.TRANS64.TRYWAIT P0, [R3+URZ], R0 ;  /* 0x00000000030075a7 */ /* 0x0022a4000800017f */
[----:B--2---:R-:W-:Y:S05]  /*7110*/  @!P0 NANOSLEEP.SYNCS 0x989680 ;  /* 0x009896800000895d */ /* 0x004fea0003900000 */
[----:B------:R-:W2:Y:S02]  /*7120*/  @!P0 SYNCS.PHASECHK.TRANS64 P0, [R3+URZ], R0 ;  /* 0x00000000030085a7 */ /* 0x000ea4000800007f */
[----:B--2---:R-:W-:Y:S05]  /*7130*/  @!P0 BRA `(.L_x_149) ;  /* 0xfffffffc00f08947 */ /* 0x004fea000383ffff */
.L_x_114:
[----:B------:R-:W-:Y:S05]  /*7140*/  BSYNC B0 ;  /* 0x0000000000007941 */ /* 0x000fea0003800000 */
.L_x_113:
[----:B------:R-:W-:Y:S05]  /*7150*/  EXIT ;  /* 0x000000000000794d */ /* 0x000fea0003800000 */
.L_x_20:
[----:B0-----:R-:W-:-:S04]  /*7160*/  IMAD.U32 R26, RZ, RZ, UR16 ;  /* 0x00000010ff1a7e24 */ /* 0x001fc8000f8e00ff */
[----:B------:R0:W1:Y:S03]  /*7170*/  SYNCS.PHASECHK.TRANS64.TRYWAIT P0, [R26+URZ+-0x8], R25 ;  /* 0xfffff8191a0075a7 */ /* 0x000066000800017f */
[----:B-1----:R-:W-:Y:S05]  /*7180*/  @!P0 NANOSLEEP.SYNCS 0x989680 ;  /* 0x009896800000895d */ /* 0x002fea0003900000 */
[----:B------:R-:W1:Y:S02]  /*7190*/  @!P0 SYNCS.PHASECHK.TRANS64 P0, [R26+URZ+-0x8], R25 ;  /* 0xfffff8191a0085a7 */ /* 0x000e64000800007f */
[----:B-1----:R-:W-:Y:S05]  /*71a0*/  @!P0 BRA `(.L_x_20) ;  /* 0xfffffffc00ec8947 */ /* 0x002fea000383ffff */
[----:B------:R-:W-:Y:S05]  /*71b0*/  BRA `(.L_x_150) ;  /* 0xffffffa800d47947 */ /* 0x000fea000383ffff */
.L_x_25:
[----:B-1----:R-:W-:-:S04]  /*71c0*/  IMAD.U32 R62, RZ, RZ, UR8 ;  /* 0x00000008ff3e7e24 */ /* 0x002fc8000f8e00ff */
[----:B------:R1:W4:Y:S03]  /*71d0*/  SYNCS.PHASECHK.TRANS64.TRYWAIT P0, [R62+URZ], R61 ;  /* 0x0000003d3e0075a7 */ /* 0x000326000800017f */
[----:B----4-:R-:W-:Y:S05]  /*71e0*/  @!P0 NANOSLEEP.SYNCS 0x989680 ;  /* 0x009896800000895d */ /* 0x010fea0003900000 */
[----:B------:R-:W4:Y:S02]  /*71f0*/  @!P0 SYNCS.PHASECHK.TRANS64 P0, [R62+URZ], R61 ;  /* 0x0000003d3e0085a7 */ /* 0x000f24000800007f */
[----:B----4-:R-:W-:Y:S05]  /*7200*/  @!P0 BRA `(.L_x_25) ;  /* 0xfffffffc00ec8947 */ /* 0x010fea000383ffff */
[----:B------:R-:W-:Y:S05]  /*7210*/  BRA `(.L_x_24) ;  /* 0xffffffac00487947 */ /* 0x000fea000383ffff */
.L_x_29:
[----:B-1----:R-:W-:-:S04]  /*7220*/  IMAD.U32 R59, RZ, RZ, UR16 ;  /* 0x00000010ff3b7e24 */ /* 0x002fc8000f8e00ff */
[----:B------:R1:W4:Y:S03]  /*7230*/  SYNCS.PHASECHK.TRANS64.TRYWAIT P0, [R59+URZ+0x8], R58 ;  /* 0x0000083a3b0075a7 */ /* 0x000326000800017f */
[----:B----4-:R-:W-:Y:S05]  /*7240*/  @!P0 NANOSLEEP.SYNCS 0x989680 ;  /* 0x009896800000895d */ /* 0x010fea0003900000 */
[----:B------:R-:W4:Y:S02]  /*7250*/  @!P0 SYNCS.PHASECHK.TRANS64 P0, [R59+URZ+0x8], R58 ;  /* 0x0000083a3b0085a7 */ /* 0x000f24000800007f */
[----:B----4-:R-:W-:Y:S05]  /*7260*/  @!P0 BRA `(.L_x_29) ;  /* 0xfffffffc00ec8947 */ /* 0x010fea000383ffff */
[----:B------:R-:W-:Y:S05]  /*7270*/  BRA `(.L_x_151) ;  /* 0xffffffac00e87947 */ /* 0x000fea000383ffff */
.L_x_100:
[----:B------:R-:W-:Y:S01]  /*7280*/  BSSY B1, `(.L_x_152) ;  /* 0x0000006000017945 */ /* 0x000fe20003800000 */
[----:B------:R-:W-:-:S07]  /*7290*/  IMAD.MOV.U32 R10, RZ, RZ, -0x1 ;  /* 0xffffffffff0a7424 */ /* 0x000fce00078e00ff */
[----:B------:R-:W-:Y:S05]  /*72a0*/  WARPSYNC.COLLECTIVE R10, `(.L_x_153) ;  /* 0x000000000a0c7348 */ /* 0x000fea0003c00000 */
[----:B------:R-:W-:Y:S02]  /*72b0*/  ELECT P1, UR62, PT ;  /* 0x00000000003e782f */ /* 0x000fe40003820000 */
[----:B------:R-:W-:Y:S01]  /*72c0*/  MOV R10, UR62 ;  /* 0x0000003e000a7c02 */ /* 0x000fe20008000f00 */
[----:B------:R-:W-:Y:S10]  /*72d0*/  ENDCOLLECTIVE ;  /* 0x000000000000791b */ /* 0x000ff40003800000 */
.L_x_153:
[----:B------:R-:W-:Y:S05]  /*72e0*/  BSYNC B1 ;  /* 0x0000000000017941 */ /* 0x000fea0003800000 */
.L_x_152:
[----:B------:R-:W-:Y:S05]  /*72f0*/  BRA `(.L_x_154) ;  /* 0xffffffdc00a47947 */ /* 0x000fea000383ffff */
.L_x_103:
[----:B0-----:R0:W1:Y:S02]  /*7300*/  SYNCS.PHASECHK.TRANS64.TRYWAIT P1, [R19+URZ+0x110], R10 ;  /* 0x0001100a130075a7 */ /* 0x001064000802017f */
[----:B-1----:R-:W-:Y:S05]  /*7310*/  @!P1 NANOSLEEP.SYNCS 0x989680 ;  /* 0x009896800000995d */ /* 0x002fea0003900000 */
[----:B------:R-:W1:Y:S02]  /*7320*/  @!P1 SYNCS.PHASECHK.TRANS64 P1, [R19+URZ+0x110], R10 ;  /* 0x0001100a130095a7 */ /* 0x000e64000802007f */
[----:B-1----:R-:W-:Y:S05]  /*7330*/  @!P1 BRA `(.L_x_103) ;  /* 0xfffffffc00f09947 */ /* 0x002fea000383ffff */
[----:B------:R-:W-:Y:S05]  /*7340*/  BRA `(.L_x_155) ;  /* 0xffffffdc00e07947 */ /* 0x000fea000383ffff */
.L_x_112:
[----:B------:R-:W-:Y:S01]  /*7350*/  BSSY B0, `(.L_x_156) ;  /* 0x0000006000007945 */ /* 0x000fe20003800000 */
[----:B------:R-:W-:-:S07]  /*7360*/  IMAD.MOV.U32 R10, RZ, RZ, -0x1 ;  /* 0xffffffffff0a7424 */ /* 0x000fce00078e00ff */
[----:B------:R-:W-:Y:S05]  /*7370*/  WARPSYNC.COLLECTIVE R10, `(.L_x_157) ;  /* 0x000000000a0c7348 */ /* 0x000fea0003c00000 */
[----:B------:R-:W-:Y:S02]  /*7380*/  ELECT P1, UR62, PT ;  /* 0x00000000003e782f */ /* 0x000fe40003820000 */
[----:B------:R-:W-:Y:S01]  /*7390*/  MOV R10, UR62 ;  /* 0x0000003e000a7c02 */ /* 0x000fe20008000f00 */
[----:B------:R-:W-:Y:S10]  /*73a0*/  ENDCOLLECTIVE ;  /* 0x000000000000791b */ /* 0x000ff40003800000 */
.L_x_157:
[----:B------:R-:W-:Y:S05]  /*73b0*/  BSYNC B0 ;  /* 0x0000000000007941 */ /* 0x000fea0003800000 */
.L_x_156:
[----:B------:R-:W-:Y:S01]  /*73c0*/  PLOP3.LUT P0, PT, P1, PT, PT, 0x80, 0x0 ;  /* 0x000000000000781c */ /* 0x000fe20000f0f070 */
[----:B------:R-:W-:-:S12]  /*73d0*/  BRA `(.L_x_158) ;  /* 0xffffffe800747947 */ /* 0x000fd8000383ffff */
.L_x_116:
[----:B0-----:R0:W1:Y:S02]  /*73e0*/  SYNCS.PHASECHK.TRANS64.TRYWAIT P0, [R6+URZ], R3 ;  /* 0x00000003060075a7 */ /* 0x001064000800017f */
[----:B-1----:R-:W-:Y:S05]  /*73f0*/  @!P0 NANOSLEEP.SYNCS 0x989680 ;  /* 0x009896800000895d */ /* 0x002fea0003900000 */
[----:B------:R-:W1:Y:S02]  /*7400*/  @!P0 SYNCS.PHASECHK.TRANS64 P0, [R6+URZ], R3 ;  /* 0x00000003060085a7 */ /* 0x000e64000800007f */
[----:B-1----:R-:W-:Y:S05]  /*7410*/  @!P0 BRA `(.L_x_116) ;  /* 0xfffffffc00f08947 */ /* 0x002fea000383ffff */
[----:B------:R-:W-:Y:S05]  /*7420*/  BRA `(.L_x_159) ;  /* 0xffffffe800b47947 */ /* 0x000fea000383ffff */
.L_x_117:
[----:B0-----:R0:W1:Y:S02]  /*7430*/  SYNCS.PHASECHK.TRANS64.TRYWAIT P0, [R7+URZ], R4 ;  /* 0x00000004070075a7 */ /* 0x001064000800017f */
[----:B-1----:R-:W-:Y:S05]  /*7440*/  @!P0 NANOSLEEP.SYNCS 0x989680 ;  /* 0x009896800000895d */ /* 0x002fea0003900000 */
[----:B------:R-:W1:Y:S02]  /*7450*/  @!P0 SYNCS.PHASECHK.TRANS64 P0, [R7+URZ], R4 ;  /* 0x00000004070085a7 */ /* 0x000e64000800007f */
[----:B-1----:R-:W-:Y:S05]  /*7460*/  @!P0 BRA `(.L_x_117) ;  /* 0xfffffffc00f08947 */ /* 0x002fea000383ffff */
[----:B------:R-:W-:Y:S05]  /*7470*/  BRA `(.L_x_160) ;  /* 0xffffffe800c47947 */ /* 0x000fea000383ffff */
.L_x_118:
[----:B0-----:R0:W1:Y:S02]  /*7480*/  SYNCS.PHASECHK.TRANS64.TRYWAIT P0, [R6+URZ], R5 ;  /* 0x00000005060075a7 */ /* 0x001064000800017f */
[----:B-1----:R-:W-:Y:S05]  /*7490*/  @!P0 NANOSLEEP.SYNCS 0x989680 ;  /* 0x009896800000895d */ /* 0x002fea0003900000 */
[----:B------:R-:W1:Y:S02]  /*74a0*/  @!P0 SYNCS.PHASECHK.TRANS64 P0, [R6+URZ], R5 ;  /* 0x00000005060085a7 */ /* 0x000e64000800007f */
[----:B-1----:R-:W-:Y:S05]  /*74b0*/  @!P0 BRA `(.L_x_118) ;  /* 0xfffffffc00f08947 */ /* 0x002fea000383ffff */
[----:B------:R-:W-:Y:S05]  /*74c0*/  BRA `(.L_x_161) ;  /* 0xffffffe800d47947 */ /* 0x000fea000383ffff */
.L_x_119:
[----:B0-----:R0:W1:Y:S02]  /*74d0*/  SYNCS.PHASECHK.TRANS64.TRYWAIT P0, [R9+URZ], R4 ;  /* 0x00000004090075a7 */ /* 0x001064000800017f */
[----:B-1----:R-:W-:Y:S05]  /*74e0*/  @!P0 NANOSLEEP.SYNCS 0x989680 ;  /* 0x009896800000895d */ /* 0x002fea0003900000 */
[----:B------:R-:W1:Y:S02]  /*74f0*/  @!P0 SYNCS.PHASECHK.TRANS64 P0, [R9+URZ], R4 ;  /* 0x00000004090085a7 */ /* 0x000e64000800007f */
[----:B-1----:R-:W-:Y:S05]  /*7500*/  @!P0 BRA `(.L_x_119) ;  /* 0xfffffffc00f08947 */ /* 0x002fea000383ffff */
[----:B------:R-:W-:Y:S05]  /*7510*/  BRA `(.L_x_162) ;  /* 0xffffffe800e47947 */ /* 0x000fea000383ffff */
.L_x_120:
[----:B0-----:R0:W1:Y:S02]  /*7520*/  SYNCS.PHASECHK.TRANS64.TRYWAIT P0, [R6+URZ], R5 ;  /* 0x00000005060075a7 */ /* 0x001064000800017f */
[----:B-1----:R-:W-:Y:S05]  /*7530*/  @!P0 NANOSLEEP.SYNCS 0x989680 ;  /* 0x009896800000895d */ /* 0x002fea0003900000 */
[----:B------:R-:W1:Y:S02]  /*7540*/  @!P0 SYNCS.PHASECHK.TRANS64 P0, [R6+URZ], R5 ;  /* 0x00000005060085a7 */ /* 0x000e64000800007f */
[----:B-1----:R-:W-:Y:S05]  /*7550*/  @!P0 BRA `(.L_x_120) ;  /* 0xfffffffc00f08947 */ /* 0x002fea000383ffff */
[----:B------:R-:W-:Y:S05]  /*7560*/  BRA `(.L_x_163) ;  /* 0xffffffe800f47947 */ /* 0x000fea000383ffff */
.L_x_121:
[----:B0-----:R0:W1:Y:S02]  /*7570*/  SYNCS.PHASECHK.TRANS64.TRYWAIT P0, [R9+URZ], R4 ;  /* 0x00000004090075a7 */ /* 0x001064000800017f */
[----:B-1----:R-:W-:Y:S05]  /*7580*/  @!P0 NANOSLEEP.SYNCS 0x989680 ;  /* 0x009896800000895d */ /* 0x002fea0003900000 */
[----:B------:R-:W1:Y:S02]  /*7590*/  @!P0 SYNCS.PHASECHK.TRANS64 P0, [R9+URZ], R4 ;  /* 0x00000004090085a7 */ /* 0x000e64000800007f */
[----:B-1----:R-:W-:Y:S05]  /*75a0*/  @!P0 BRA `(.L_x_121) ;  /* 0xfffffffc00f08947 */ /* 0x002fea000383ffff */
[----:B------:R-:W-:Y:S05]  /*75b0*/  BRA `(.L_x_164) ;  /* 0xffffffec00047947 */ /* 0x000fea000383ffff */
.L_x_122:
[----:B0-----:R0:W1:Y:S02]  /*75c0*/  SYNCS.PHASECHK.TRANS64.TRYWAIT P0, [R6+URZ], R5 ;  /* 0x00000005060075a7 */ /* 0x001064000800017f */
[----:B-1----:R-:W-:Y:S05]  /*75d0*/  @!P0 NANOSLEEP.SYNCS 0x989680 ;  /* 0x009896800000895d */ /* 0x002fea0003900000 */
[----:B------:R-:W1:Y:S02]  /*75e0*/  @!P0 SYNCS.PHASECHK.TRANS64 P0, [R6+URZ], R5 ;  /* 0x00000005060085a7 */ /* 0x000e64000800007f */
[----:B-1----:R-:W-:Y:S05]  /*75f0*/  @!P0 BRA `(.L_x_122) ;  /* 0xfffffffc00f08947 */ /* 0x002fea000383ffff */
[----:B------:R-:W-:Y:S05]  /*7600*/  BRA `(.L_x_165) ;  /* 0xffffffec00147947 */ /* 0x000fea000383ffff */
.L_x_123:
[----:B0-----:R0:W1:Y:S02]  /*7610*/  SYNCS.PHASECHK.TRANS64.TRYWAIT P0, [R9+URZ], R4 ;  /* 0x00000004090075a7 */ /* 0x001064000800017f */
[----:B-1----:R-:W-:Y:S05]  /*7620*/  @!P0 NANOSLEEP.SYNCS 0x989680 ;  /* 0x009896800000895d */ /* 0x002fea0003900000 */
[----:B------:R-:W1:Y:S02]  /*7630*/  @!P0 SYNCS.PHASECHK.TRANS64 P0, [R9+URZ], R4 ;  /* 0x00000004090085a7 */ /* 0x000e64000800007f */
[----:B-1----:R-:W-:Y:S05]  /*7640*/  @!P0 BRA `(.L_x_123) ;  /* 0xfffffffc00f08947 */ /* 0x002fea000383ffff */
[----:B------:R-:W-:Y:S05]  /*7650*/  BRA `(.L_x_166) ;  /* 0xffffffec00247947 */ /* 0x000fea000383ffff */
.L_x_124:
[----:B0-----:R0:W1:Y:S02]  /*7660*/  SYNCS.PHASECHK.TRANS64.TRYWAIT P0, [R6+URZ], R5 ;  /* 0x00000005060075a7 */ /* 0x001064000800017f */
[----:B-1----:R-:W-:Y:S05]  /*7670*/  @!P0 NANOSLEEP.SYNCS 0x989680 ;  /* 0x009896800000895d */ /* 0x002fea0003900000 */
[----:B------:R-:W1:Y:S02]  /*7680*/  @!P0 SYNCS.PHASECHK.TRANS64 P0, [R6+URZ], R5 ;  /* 0x00000005060085a7 */ /* 0x000e64000800007f */
[----:B-1----:R-:W-:Y:S05]  /*7690*/  @!P0 BRA `(.L_x_124) ;  /* 0xfffffffc00f08947 */ /* 0x002fea000383ffff */
[----:B------:R-:W-:Y:S05]  /*76a0*/  BRA `(.L_x_167) ;  /* 0xffffffec00347947 */ /* 0x000fea000383ffff */
.L_x_125:
[----:B0-----:R0:W1:Y:S02]  /*76b0*/  SYNCS.PHASECHK.TRANS64.TRYWAIT P0, [R9+URZ], R4 ;  /* 0x00000004090075a7 */ /* 0x001064000800017f */
[----:B-1----:R-:W-:Y:S05]  /*76c0*/  @!P0 NANOSLEEP.SYNCS 0x989680 ;  /* 0x009896800000895d */ /* 0x002fea0003900000 */
[----:B------:R-:W1:Y:S02]  /*76d0*/  @!P0 SYNCS.PHASECHK.TRANS64 P0, [R9+URZ], R4 ;  /* 0x00000004090085a7 */ /* 0x000e64000800007f */
[----:B-1----:R-:W-:Y:S05]  /*76e0*/  @!P0 BRA `(.L_x_125) ;  /* 0xfffffffc00f08947 */ /* 0x002fea000383ffff */
[----:B------:R-:W-:Y:S05]  /*76f0*/  BRA `(.L_x_168) ;  /* 0xffffffec00447947 */ /* 0x000fea000383ffff */
.L_x_126:
[----:B0-----:R0:W1:Y:S02]  /*7700*/  SYNCS.PHASECHK.TRANS64.TRYWAIT P0, [R6+URZ], R5 ;  /* 0x00000005060075a7 */ /* 0x001064000800017f */
[----:B-1----:R-:W-:Y:S05]  /*7710*/  @!P0 NANOSLEEP.SYNCS 0x989680 ;  /* 0x009896800000895d */ /* 0x002fea0003900000 */
[----:B------:R-:W1:Y:S02]  /*7720*/  @!P0 SYNCS.PHASECHK.TRANS64 P0, [R6+URZ], R5 ;  /* 0x00000005060085a7 */ /* 0x000e64000800007f */
[----:B-1----:R-:W-:Y:S05]  /*7730*/  @!P0 BRA `(.L_x_126) ;  /* 0xfffffffc00f08947 */ /* 0x002fea000383ffff */
[----:B------:R-:W-:Y:S05]  /*7740*/  BRA `(.L_x_169) ;  /* 0xffffffec00547947 */ /* 0x000fea000383ffff */
.L_x_127:
[----:B0-----:R0:W1:Y:S02]  /*7750*/  SYNCS.PHASECHK.TRANS64.TRYWAIT P0, [R9+URZ], R4 ;  /* 0x00000004090075a7 */ /* 0x001064000800017f */
[----:B-1----:R-:W-:Y:S05]  /*7760*/  @!P0 NANOSLEEP.SYNCS 0x989680 ;  /* 0x009896800000895d */ /* 0x002fea0003900000 */
[----:B------:R-:W1:Y:S02]  /*7770*/  @!P0 SYNCS.PHASECHK.TRANS64 P0, [R9+URZ], R4 ;  /* 0x00000004090085a7 */ /* 0x000e64000800007f */
[----:B-1----:R-:W-:Y:S05]  /*7780*/  @!P0 BRA `(.L_x_127) ;  /* 0xfffffffc00f08947 */ /* 0x002fea000383ffff */
[----:B------:R-:W-:Y:S05]  /*7790*/  BRA `(.L_x_170) ;  /* 0xffffffec00647947 */ /* 0x000fea000383ffff */
.L_x_128:
[----:B0-----:R0:W1:Y:S02]  /*77a0*/  SYNCS.PHASECHK.TRANS64.TRYWAIT P0, [R6+URZ], R5 ;  /* 0x00000005060075a7 */ /* 0x001064000800017f */
[----:B-1----:R-:W-:Y:S05]  /*77b0*/  @!P0 NANOSLEEP.SYNCS 0x989680 ;  /* 0x009896800000895d */ /* 0x002fea0003900000 */
[----:B------:R-:W1:Y:S02]  /*77c0*/  @!P0 SYNCS.PHASECHK.TRANS64 P0, [R6+URZ], R5 ;  /* 0x00000005060085a7 */ /* 0x000e64000800007f */
[----:B-1----:R-:W-:Y:S05]  /*77d0*/  @!P0 BRA `(.L_x_128) ;  /* 0xfffffffc00f08947 */ /* 0x002fea000383ffff */
[----:B------:R-:W-:Y:S05]  /*77e0*/  BRA `(.L_x_171) ;  /* 0xffffffec00747947 */ /* 0x000fea000383ffff */
.L_x_129:
[----:B0-----:R0:W1:Y:S02]  /*77f0*/  SYNCS.PHASECHK.TRANS64.TRYWAIT P0, [R9+URZ], R4 ;  /* 0x00000004090075a7 */ /* 0x001064000800017f */
[----:B-1----:R-:W-:Y:S05]  /*7800*/  @!P0 NANOSLEEP.SYNCS 0x989680 ;  /* 0x009896800000895d */ /* 0x002fea0003900000 */
[----:B------:R-:W1:Y:S02]  /*7810*/  @!P0 SYNCS.PHASECHK.TRANS64 P0, [R9+URZ], R4 ;  /* 0x00000004090085a7 */ /* 0x000e64000800007f */
[----:B-1----:R-:W-:Y:S05]  /*7820*/  @!P0 BRA `(.L_x_129) ;  /* 0xfffffffc00f08947 */ /* 0x002fea000383ffff */
[----:B------:R-:W-:Y:S05]  /*7830*/  BRA `(.L_x_172) ;  /* 0xffffffec00847947 */ /* 0x000fea000383ffff */
.L_x_130:
[----:B0-----:R0:W1:Y:S02]  /*7840*/  SYNCS.PHASECHK.TRANS64.TRYWAIT P0, [R6+URZ], R5 ;  /* 0x00000005060075a7 */ /* 0x001064000800017f */
[----:B-1----:R-:W-:Y:S05]  /*7850*/  @!P0 NANOSLEEP.SYNCS 0x989680 ;  /* 0x009896800000895d */ /* 0x002fea0003900000 */
[----:B------:R-:W1:Y:S02]  /*7860*/  @!P0 SYNCS.PHASECHK.TRANS64 P0, [R6+URZ], R5 ;  /* 0x00000005060085a7 */ /* 0x000e64000800007f */
[----:B-1----:R-:W-:Y:S05]  /*7870*/  @!P0 BRA `(.L_x_130) ;  /* 0xfffffffc00f08947 */ /* 0x002fea000383ffff */
[----:B------:R-:W-:Y:S05]  /*7880*/  BRA `(.L_x_173) ;  /* 0xffffffec00947947 */ /* 0x000fea000383ffff */
.L_x_131:
[----:B0-----:R0:W1:Y:S02]  /*7890*/  SYNCS.PHASECHK.TRANS64.TRYWAIT P0, [R9+URZ], R4 ;  /* 0x00000004090075a7 */ /* 0x001064000800017f */
[----:B-1----:R-:W-:Y:S05]  /*78a0*/  @!P0 NANOSLEEP.SYNCS 0x989680 ;  /* 0x009896800000895d */ /* 0x002fea0003900000 */
[----:B------:R-:W1:Y:S02]  /*78b0*/  @!P0 SYNCS.PHASECHK.TRANS64 P0, [R9+URZ], R4 ;  /* 0x00000004090085a7 */ /* 0x000e64000800007f */
[----:B-1----:R-:W-:Y:S05]  /*78c0*/  @!P0 BRA `(.L_x_131) ;  /* 0xfffffffc00f08947 */ /* 0x002fea000383ffff */
[----:B------:R-:W-:Y:S05]  /*78d0*/  BRA `(.L_x_174) ;  /* 0xffffffec00a47947 */ /* 0x000fea000383ffff */
.L_x_132:
[----:B0-----:R0:W1:Y:S02]  /*78e0*/  SYNCS.PHASECHK.TRANS64.TRYWAIT P0, [R6+URZ], R5 ;  /* 0x00000005060075a7 */ /* 0x001064000800017f */
[----:B-1----:R-:W-:Y:S05]  /*78f0*/  @!P0 NANOSLEEP.SYNCS 0x989680 ;  /* 0x009896800000895d */ /* 0x002fea0003900000 */
[----:B------:R-:W1:Y:S02]  /*7900*/  @!P0 SYNCS.PHASECHK.TRANS64 P0, [R6+URZ], R5 ;  /* 0x00000005060085a7 */ /* 0x000e64000800007f */
[----:B-1----:R-:W-:Y:S05]  /*7910*/  @!P0 BRA `(.L_x_132) ;  /* 0xfffffffc00f08947 */ /* 0x002fea000383ffff */
[----:B------:R-:W-:Y:S05]  /*7920*/  BRA `(.L_x_175) ;  /* 0xffffffec00b47947 */ /* 0x000fea000383ffff */
.L_x_133:
[----:B0-----:R0:W1:Y:S02]  /*7930*/  SYNCS.PHASECHK.TRANS64.TRYWAIT P0, [R9+URZ], R4 ;  /* 0x00000004090075a7 */ /* 0x001064000800017f */
[----:B-1----:R-:W-:Y:S05]  /*7940*/  @!P0 NANOSLEEP.SYNCS 0x989680 ;  /* 0x009896800000895d */ /* 0x002fea0003900000 */
[----:B------:R-:W1:Y:S02]  /*7950*/  @!P0 SYNCS.PHASECHK.TRANS64 P0, [R9+URZ], R4 ;  /* 0x00000004090085a7 */ /* 0x000e64000800007f */
[----:B-1----:R-:W-:Y:S05]  /*7960*/  @!P0 BRA `(.L_x_133) ;  /* 0xfffffffc00f08947 */ /* 0x002fea000383ffff */
[----:B------:R-:W-:Y:S05]  /*7970*/  BRA `(.L_x_176) ;  /* 0xffffffec00c47947 */ /* 0x000fea000383ffff */
.L_x_134:
[----:B0-----:R0:W1:Y:S02]  /*7980*/  SYNCS.PHASECHK.TRANS64.TRYWAIT P0, [R6+URZ], R5 ;  /* 0x00000005060075a7 */ /* 0x001064000800017f */
[----:B-1----:R-:W-:Y:S05]  /*7990*/  @!P0 NANOSLEEP.SYNCS 0x989680 ;  /* 0x009896800000895d */ /* 0x002fea0003900000 */
[----:B------:R-:W1:Y:S02]  /*79a0*/  @!P0 SYNCS.PHASECHK.TRANS64 P0, [R6+URZ], R5 ;  /* 0x00000005060085a7 */ /* 0x000e64000800007f */
[----:B-1----:R-:W-:Y:S05]  /*79b0*/  @!P0 BRA `(.L_x_134) ;  /* 0xfffffffc00f08947 */ /* 0x002fea000383ffff */
[----:B------:R-:W-:Y:S05]  /*79c0*/  BRA `(.L_x_177) ;  /* 0xffffffec00d47947 */ /* 0x000fea000383ffff */
.L_x_135:
[----:B0-----:R0:W1:Y:S02]  /*79d0*/  SYNCS.PHASECHK.TRANS64.TRYWAIT P0, [R9+URZ], R4 ;  /* 0x00000004090075a7 */ /* 0x001064000800017f */
[----:B-1----:R-:W-:Y:S05]  /*79e0*/  @!P0 NANOSLEEP.SYNCS 0x989680 ;  /* 0x009896800000895d */ /* 0x002fea0003900000 */
[----:B------:R-:W1:Y:S02]  /*79f0*/  @!P0 SYNCS.PHASECHK.TRANS64 P0, [R9+URZ], R4 ;  /* 0x00000004090085a7 */ /* 0x000e64000800007f */
[----:B-1----:R-:W-:Y:S05]  /*7a00*/  @!P0 BRA `(.L_x_135) ;  /* 0xfffffffc00f08947 */ /* 0x002fea000383ffff */
[----:B------:R-:W-:Y:S05]  /*7a10*/  BRA `(.L_x_178) ;  /* 0xffffffec00e47947 */ /* 0x000fea000383ffff */
.L_x_136:
[----:B0-----:R0:W1:Y:S02]  /*7a20*/  SYNCS.PHASECHK.TRANS64.TRYWAIT P0, [R6+URZ], R5 ;  /* 0x00000005060075a7 */ /* 0x001064000800017f */
[----:B-1----:R-:W-:Y:S05]  /*7a30*/  @!P0 NANOSLEEP.SYNCS 0x989680 ;  /* 0x009896800000895d */ /* 0x002fea0003900000 */
[----:B------:R-:W1:Y:S02]  /*7a40*/  @!P0 SYNCS.PHASECHK.TRANS64 P0, [R6+URZ], R5 ;  /* 0x00000005060085a7 */ /* 0x000e64000800007f */
[----:B-1----:R-:W-:Y:S05]  /*7a50*/  @!P0 BRA `(.L_x_136) ;  /* 0xfffffffc00f08947 */ /* 0x002fea000383ffff */
[----:B------:R-:W-:Y:S05]  /*7a60*/  BRA `(.L_x_179) ;  /* 0xffffffec00f47947 */ /* 0x000fea000383ffff */
.L_x_137:
[----:B0-----:R0:W1:Y:S02]  /*7a70*/  SYNCS.PHASECHK.TRANS64.TRYWAIT P0, [R9+URZ], R4 ;  /* 0x00000004090075a7 */ /* 0x001064000800017f */
[----:B-1----:R-:W-:Y:S05]  /*7a80*/  @!P0 NANOSLEEP.SYNCS 0x989680 ;  /* 0x009896800000895d */ /* 0x002fea0003900000 */
[----:B------:R-:W1:Y:S02]  /*7a90*/  @!P0 SYNCS.PHASECHK.TRANS64 P0, [R9+URZ], R4 ;  /* 0x00000004090085a7 */ /* 0x000e64000800007f */
[----:B-1----:R-:W-:Y:S05]  /*7aa0*/  @!P0 BRA `(.L_x_137) ;  /* 0xfffffffc00f08947 */ /* 0x002fea000383ffff */
[----:B------:R-:W-:Y:S05]  /*7ab0*/  BRA `(.L_x_180) ;  /* 0xfffffff000047947 */ /* 0x000fea000383ffff */
.L_x_138:
[----:B0-----:R0:W1:Y:S02]  /*7ac0*/  SYNCS.PHASECHK.TRANS64.TRYWAIT P0, [R6+URZ], R5 ;  /* 0x00000005060075a7 */ /* 0x001064000800017f */
[----:B-1----:R-:W-:Y:S05]  /*7ad0*/  @!P0 NANOSLEEP.SYNCS 0x989680 ;  /* 0x009896800000895d */ /* 0x002fea0003900000 */
[----:B------:R-:W1:Y:S02]  /*7ae0*/  @!P0 SYNCS.PHASECHK.TRANS64 P0, [R6+URZ], R5 ;  /* 0x00000005060085a7 */ /* 0x000e64000800007f */
[----:B-1----:R-:W-:Y:S05]  /*7af0*/  @!P0 BRA `(.L_x_138) ;  /* 0xfffffffc00f08947 */ /* 0x002fea000383ffff */
[----:B------:R-:W-:Y:S05]  /*7b00*/  BRA `(.L_x_181) ;  /* 0xfffffff000147947 */ /* 0x000fea000383ffff */
.L_x_139:
[----:B0-----:R0:W1:Y:S02]  /*7b10*/  SYNCS.PHASECHK.TRANS64.TRYWAIT P0, [R9+URZ], R4 ;  /* 0x00000004090075a7 */ /* 0x001064000800017f */
[----:B-1----:R-:W-:Y:S05]  /*7b20*/  @!P0 NANOSLEEP.SYNCS 0x989680 ;  /* 0x009896800000895d */ /* 0x002fea0003900000 */
[----:B------:R-:W1:Y:S02]  /*7b30*/  @!P0 SYNCS.PHASECHK.TRANS64 P0, [R9+URZ], R4 ;  /* 0x00000004090085a7 */ /* 0x000e64000800007f */
[----:B-1----:R-:W-:Y:S05]  /*7b40*/  @!P0 BRA `(.L_x_139) ;  /* 0xfffffffc00f08947 */ /* 0x002fea000383ffff */
[----:B------:R-:W-:Y:S05]  /*7b50*/  BRA `(.L_x_182) ;  /* 0xfffffff000247947 */ /* 0x000fea000383ffff */
.L_x_140:
[----:B0-----:R0:W1:Y:S02]  /*7b60*/  SYNCS.PHASECHK.TRANS64.TRYWAIT P0, [R6+URZ], R5 ;  /* 0x00000005060075a7 */ /* 0x001064000800017f */
[----:B-1----:R-:W-:Y:S05]  /*7b70*/  @!P0 NANOSLEEP.SYNCS 0x989680 ;  /* 0x009896800000895d */ /* 0x002fea0003900000 */
[----:B------:R-:W1:Y:S02]  /*7b80*/  @!P0 SYNCS.PHASECHK.TRANS64 P0, [R6+URZ], R5 ;  /* 0x00000005060085a7 */ /* 0x000e64000800007f */
[----:B-1----:R-:W-:Y:S05]  /*7b90*/  @!P0 BRA `(.L_x_140) ;  /* 0xfffffffc00f08947 */ /* 0x002fea000383ffff */
[----:B------:R-:W-:Y:S05]  /*7ba0*/  BRA `(.L_x_183) ;  /* 0xfffffff000347947 */ /* 0x000fea000383ffff */
.L_x_141:
[----:B0-----:R0:W1:Y:S02]  /*7bb0*/  SYNCS.PHASECHK.TRANS64.TRYWAIT P0, [R9+URZ], R4 ;  /* 0x00000004090075a7 */ /* 0x001064000800017f */
[----:B-1----:R-:W-:Y:S05]  /*7bc0*/  @!P0 NANOSLEEP.SYNCS 0x989680 ;  /* 0x009896800000895d */ /* 0x002fea0003900000 */
[----:B------:R-:W1:Y:S02]  /*7bd0*/  @!P0 SYNCS.PHASECHK.TRANS64 P0, [R9+URZ], R4 ;  /* 0x00000004090085a7 */ /* 0x000e64000800007f */
[----:B-1----:R-:W-:Y:S05]  /*7be0*/  @!P0 BRA `(.L_x_141) ;  /* 0xfffffffc00f08947 */ /* 0x002fea000383ffff */
[----:B------:R-:W-:Y:S05]  /*7bf0*/  BRA `(.L_x_184) ;  /* 0xfffffff000447947 */ /* 0x000fea000383ffff */
.L_x_142:
[----:B0-----:R0:W1:Y:S02]  /*7c00*/  SYNCS.PHASECHK.TRANS64.TRYWAIT P0, [R6+URZ], R5 ;  /* 0x00000005060075a7 */ /* 0x001064000800017f */
[----:B-1----:R-:W-:Y:S05]  /*7c10*/  @!P0 NANOSLEEP.SYNCS 0x989680 ;  /* 0x009896800000895d */ /* 0x002fea0003900000 */
[----:B------:R-:W1:Y:S02]  /*7c20*/  @!P0 SYNCS.PHASECHK.TRANS64 P0, [R6+URZ], R5 ;  /* 0x00000005060085a7 */ /* 0x000e64000800007f */
[----:B-1----:R-:W-:Y:S05]  /*7c30*/  @!P0 BRA `(.L_x_142) ;  /* 0xfffffffc00f08947 */ /* 0x002fea000383ffff */
[----:B------:R-:W-:Y:S05]  /*7c40*/  BRA `(.L_x_185) ;  /* 0xfffffff000547947 */ /* 0x000fea000383ffff */
.L_x_143:
[----:B0-----:R0:W1:Y:S02]  /*7c50*/  SYNCS.PHASECHK.TRANS64.TRYWAIT P0, [R9+URZ], R4 ;  /* 0x00000004090075a7 */ /* 0x001064000800017f */
[----:B-1----:R-:W-:Y:S05]  /*7c60*/  @!P0 NANOSLEEP.SYNCS 0x989680 ;  /* 0x009896800000895d */ /* 0x002fea0003900000 */
[----:B------:R-:W1:Y:S02]  /*7c70*/  @!P0 SYNCS.PHASECHK.TRANS64 P0, [R9+URZ], R4 ;  /* 0x00000004090085a7 */ /* 0x000e64000800007f */
[----:B-1----:R-:W-:Y:S05]  /*7c80*/  @!P0 BRA `(.L_x_143) ;  /* 0xfffffffc00f08947 */ /* 0x002fea000383ffff */
[----:B------:R-:W-:Y:S05]  /*7c90*/  BRA `(.L_x_186) ;  /* 0xfffffff000647947 */ /* 0x000fea000383ffff */
.L_x_144:
[----:B0-----:R0:W1:Y:S02]  /*7ca0*/  SYNCS.PHASECHK.TRANS64.TRYWAIT P0, [R6+URZ], R5 ;  /* 0x00000005060075a7 */ /* 0x001064000800017f */
[----:B-1----:R-:W-:Y:S05]  /*7cb0*/  @!P0 NANOSLEEP.SYNCS 0x989680 ;  /* 0x009896800000895d */ /* 0x002fea0003900000 */
[----:B------:R-:W1:Y:S02]  /*7cc0*/  @!P0 SYNCS.PHASECHK.TRANS64 P0, [R6+URZ], R5 ;  /* 0x00000005060085a7 */ /* 0x000e64000800007f */
[----:B-1----:R-:W-:Y:S05]  /*7cd0*/  @!P0 BRA `(.L_x_144) ;  /* 0xfffffffc00f08947 */ /* 0x002fea000383ffff */
[----:B------:R-:W-:Y:S05]  /*7ce0*/  BRA `(.L_x_187) ;  /* 0xfffffff000747947 */ /* 0x000fea000383ffff */
.L_x_145:
[----:B0-----:R0:W1:Y:S02]  /*7cf0*/  SYNCS.PHASECHK.TRANS64.TRYWAIT P0, [R9+URZ], R4 ;  /* 0x00000004090075a7 */ /* 0x001064000800017f */
[----:B-1----:R-:W-:Y:S05]  /*7d00*/  @!P0 NANOSLEEP.SYNCS 0x989680 ;  /* 0x009896800000895d */ /* 0x002fea0003900000 */
[----:B------:R-:W1:Y:S02]  /*7d10*/  @!P0 SYNCS.PHASECHK.TRANS64 P0, [R9+URZ], R4 ;  /* 0x00000004090085a7 */ /* 0x000e64000800007f */
[----:B-1----:R-:W-:Y:S05]  /*7d20*/  @!P0 BRA `(.L_x_145) ;  /* 0xfffffffc00f08947 */ /* 0x002fea000383ffff */
[----:B------:R-:W-:Y:S05]  /*7d30*/  BRA `(.L_x_188) ;  /* 0xfffffff000847947 */ /* 0x000fea000383ffff */
.L_x_146:
[----:B0-----:R0:W1:Y:S02]  /*7d40*/  SYNCS.PHASECHK.TRANS64.TRYWAIT P0, [R6+URZ], R5 ;  /* 0x00000005060075a7 */ /* 0x001064000800017f */
[----:B-1----:R-:W-:Y:S05]  /*7d50*/  @!P0 NANOSLEEP.SYNCS 0x989680 ;  /* 0x009896800000895d */ /* 0x002fea0003900000 */
[----:B------:R-:W1:Y:S02]  /*7d60*/  @!P0 SYNCS.PHASECHK.TRANS64 P0, [R6+URZ], R5 ;  /* 0x00000005060085a7 */ /* 0x000e64000800007f */
[----:B-1----:R-:W-:Y:S05]  /*7d70*/  @!P0 BRA `(.L_x_146) ;  /* 0xfffffffc00f08947 */ /* 0x002fea000383ffff */
[----:B------:R-:W-:Y:S05]  /*7d80*/  BRA `(.L_x_189) ;  /* 0xfffffff000947947 */ /* 0x000fea000383ffff */
.L_x_147:
[----:B0-----:R0:W1:Y:S02]  /*7d90*/  SYNCS.PHASECHK.TRANS64.TRYWAIT P0, [R9+URZ], R4 ;  /* 0x00000004090075a7 */ /* 0x001064000800017f */
[----:B-1----:R-:W-:Y:S05]  /*7da0*/  @!P0 NANOSLEEP.SYNCS 0x989680 ;  /* 0x009896800000895d */ /* 0x002fea0003900000 */
[----:B------:R-:W1:Y:S02]  /*7db0*/  @!P0 SYNCS.PHASECHK.TRANS64 P0, [R9+URZ], R4 ;  /* 0x00000004090085a7 */ /* 0x000e64000800007f */
[----:B-1----:R-:W-:Y:S05]  /*7dc0*/  @!P0 BRA `(.L_x_147) ;  /* 0xfffffffc00f08947 */ /* 0x002fea000383ffff */
[----:B------:R-:W-:Y:S05]  /*7dd0*/  BRA `(.L_x_190) ;  /* 0xfffffff000a47947 */ /* 0x000fea000383ffff */
.L_x_148:
[----:B0-----:R0:W1:Y:S02]  /*7de0*/  SYNCS.PHASECHK.TRANS64.TRYWAIT P0, [R6+URZ], R5 ;  /* 0x00000005060075a7 */ /* 0x001064000800017f */
[----:B-1----:R-:W-:Y:S05]  /*7df0*/  @!P0 NANOSLEEP.SYNCS 0x989680 ;  /* 0x009896800000895d */ /* 0x002fea0003900000 */
[----:B------:R-:W1:Y:S02]  /*7e00*/  @!P0 SYNCS.PHASECHK.TRANS64 P0, [R6+URZ], R5 ;  /* 0x00000005060085a7 */ /* 0x000e64000800007f */
[----:B-1----:R-:W-:Y:S05]  /*7e10*/  @!P0 BRA `(.L_x_148) ;  /* 0xfffffffc00f08947 */ /* 0x002fea000383ffff */
[----:B------:R-:W-:Y:S05]  /*7e20*/  BRA `(.L_x_191) ;  /* 0xfffffff000ac7947 */ /* 0x000fea000383ffff */
.L_x_192:
[----:B------:R-:W-:-:S00]  /*7e30*/  BRA `(.L_x_192) ;  /* 0xfffffffc00fc7947 */ /* 0x000fc0000383ffff */
[----:B------:R-:W-:-:S00]  /*7e40*/  NOP ;  /* 0x0000000000007918 */ /* 0x000fc00000000000 */
        /* <DEDUP_REMOVED lines=11> */
.L_x_193:


//--------------------- .nv.shared._ZN7cutlass13device_kernelINS_4gemm6kernel13GemmUniversalIN4cute5tupleIJiiiiEEENS1_10collective13CollectiveMmaINS1_40MainloopSm90TmaGmmaWarpSpecializedSparseILi34ENS5_IJNS4_1CILi2EEENSA_ILi1EEESC_EEENS1_32KernelTmaWarpSpecializedPingpongEEENS5_IJNSA_ILi64EEESG_SG_EEEaNS5_IJNS4_6LayoutINS5_IJiNS5_IJSB_iEEEiEEENS5_IJlNS5_IJSC_SB_EEElEEEEENSI_INS5_IJNS5_IJSG_iEEESO_iEEENS5_IJNS5_IJSG_NSA_ILi4096EEEEEENS5_IJSC_lEEElEEEEEEEEaNS5_IJlSC_lEEENS4_8TiledMMAINS4_8MMA_AtomIJNS4_4SM904GMMA6SPARSE27GMMA_64x64x64_S32S8S8_SS_TNILNS10_9SparseSelE0EEEEEENSI_INS5_IJSC_SC_SC_EEENS5_IJNSA_ILi0EEES17_S17_EEEEENS5_IJNS4_10UnderscoreES1A_S1A_EEEEENS4_13SM90_TMA_LOADENS4_14ComposedLayoutINS4_7SwizzleILi1ELi4ELi3EEENS4_25smem_sparse_ptr_flag_bitsILi2ELi8EEENSI_INS5_IJNS5_IJSC_NSA_ILi8EEEEEENS5_IJSB_NSA_ILi32EEEEEEEEENS5_IJNS5_IJS17_SG_EEESL_EEEEEEEvNS4_8identityENS4_23SM90_TMA_LOAD_MULTICASTENS1E_INS1F_ILi2ELi4ELi3EEENS4_18smem_ptr_flag_bitsILi8EEENSI_INS5_IJS1J_SG_EEENS5_IJSG_SC_EEEEEEEvS1S_EENS_8epilogue10collective6detail29Sm90TmaWarpSpecializedAdapterINS23_15DefaultEpilogueIiNS5_IJSC_llEEES27_NS22_6thread17LinearCombinationIiLi1EiiLNS28_9ScaleType4KindE0ELNS_15FloatRoundStyleE2EiEENS1_15EpilogueDefaultEEEEEvvEEEEvNT_6ParamsE --------------------------
	.section	.nv.shared._ZN7cutlass13device_kernelINS_4gemm6kernel13GemmUniversalIN4cute5tupleIJiiiiEEENS1_10collective13CollectiveMmaINS1_40MainloopSm90TmaGmmaWarpSpecializedSparseILi34ENS5_IJNS4_1CILi2EEENSA_ILi1EEESC_EEENS1_32KernelTmaWarpSpecializedPingpongEEENS5_IJNSA_ILi64EEESG_SG_EEEaNS5_IJNS4_6LayoutINS5_IJiNS5_IJSB_iEEEiEEENS5_IJlNS5_IJSC_SB_EEElEEEEENSI_INS5_IJNS5_IJSG_iEEESO_iEEENS5_IJNS5_IJSG_NSA_ILi4096EEEEEENS5_IJSC_lEEElEEEEEEEEaNS5_IJlSC_lEEENS4_8TiledMMAINS4_8MMA_AtomIJNS4_4SM904GMMA6SPARSE27GMMA_64x64x64_S32S8S8_SS_TNILNS10_9SparseSelE0EEEEEENSI_INS5_IJSC_SC_SC_EEENS5_IJNSA_ILi0EEES17_S17_EEEEENS5_IJNS4_10UnderscoreES1A_S1A_EEEEENS4_13SM90_TMA_LOADENS4_14ComposedLayoutINS4_7SwizzleILi1ELi4ELi3EEENS4_25smem_sparse_ptr_flag_bitsILi2ELi8EEENSI_INS5_IJNS5_IJSC_NSA_ILi8EEEEEENS5_IJSB_NSA_ILi32EEEEEEEEENS5_IJNS5_IJS17_SG_EEESL_EEEEEEEvNS4_8identityENS4_23SM90_TMA_LOAD_MULTICASTENS1E_INS1F_ILi2ELi4ELi3EEENS4_18smem_ptr_flag_bitsILi8EEENSI_INS5_IJS1J_SG_EEENS5_IJSG_SC_EEEEEEEvS1S_EENS_8epilogue10collective6detail29Sm90TmaWarpSpecializedAdapterINS23_15DefaultEpilogueIiNS5_IJSC_llEEES27_NS22_6thread17LinearCombinationIiLi1EiiLNS28_9ScaleType4KindE0ELNS_15FloatRoundStyleE2EiEENS1_15EpilogueDefaultEEEEEvvEEEEvNT_6ParamsE,"aw",@nobits
	.sectionflags	@""
	.align	16
	.zero		1024


//--------------------- .nv.shared.reserved.0     --------------------------
	.section	.nv.shared.reserved.0,"aw",@nobits
	.weak		__nv_reservedSMEM_offset_0_alias
	.size		__nv_reservedSMEM_offset_0_alias, 0, 0
	.other		__nv_reservedSMEM_offset_0_alias,@"STO_CUDA_RESERVED_SHARED STV_DEFAULT"
__nv_reservedSMEM_offset_0_alias:
	.zero		0


//--------------------- .nv.global                --------------------------
	.section	.nv.global,"aw",@nobits
.nv.global:
	.type		_ZN39_INTERNAL_1fb3577f_4_k_cu_88d0d40f_27844cute1_E,@object
	.size		_ZN39_INTERNAL_1fb3577f_4_k_cu_88d0d40f_27844cute1_E,(_ZN39_INTERNAL_1fb3577f_4_k_cu_88d0d40f_27844cuda3std3__45__cpo6cbeginE - _ZN39_INTERNAL_1fb3577f_4_k_cu_88d0d40f_27844cute1_E)
_ZN39_INTERNAL_1fb3577f_4_k_cu_88d0d40f_27844cute1_E:
	.zero		1
	.type		_ZN39_INTERNAL_1fb3577f_4_k_cu_88d0d40f_27844cuda3std3__45__cpo6cbeginE,@object
	.size		_ZN39_INTERNAL_1fb3577f_4_k_cu_88d0d40f_27844cuda3std3__45__cpo6cbeginE,(_ZN39_INTERNAL_1fb3577f_4_k_cu_88d0d40f_27844cuda3std3__48in_placeE - _ZN39_INTERNAL_1fb3577f_4_k_cu_88d0d40f_27844cuda3std3__45__cpo6cbeginE)
_ZN39_INTERNAL_1fb3577f_4_k_cu_88d0d40f_27844cuda3std3__45__cpo6cbeginE:
	.zero		1
	.type		_ZN39_INTERNAL_1fb3577f_4_k_cu_88d0d40f_27844cuda3std3__48in_placeE,@object
	.size		_ZN39_INTERNAL_1fb3577f_4_k_cu_88d0d40f_27844cuda3std3__48in_placeE,(_ZN39_INTERNAL_1fb3577f_4_k_cu_88d0d40f_27844cuda3std6ranges3__45__cpo9iter_moveE - _ZN39_INTERNAL_1fb3577f_4_k_cu_88d0d40f_27844cuda3std3__48in_placeE)
_ZN39_INTERNAL_1fb3577f_4_k_cu_88d0d40f_27844cuda3std3__48in_placeE:
	.zero		1
	.type		_ZN39_INTERNAL_1fb3577f_4_k_cu_88d0d40f_27844cuda3std6ranges3__45__cpo9iter_moveE,@object
	.size		_ZN39_INTERNAL_1fb3577f_4_k_cu_88d0d40f_27844cuda3std6ranges3__45__cpo9iter_moveE,(_ZN39_INTERNAL_1fb3577f_4_k_cu_88d0d40f_27844cuda3std3__45__cpo5beginE - _ZN39_INTERNAL_1fb3577f_4_k_cu_88d0d40f_27844cuda3std6ranges3__45__cpo9iter_moveE)
_ZN39_INTERNAL_1fb3577f_4_k_cu_88d0d40f_27844cuda3std6ranges3__45__cpo9iter_moveE:
	.zero		1
	.type		_ZN39_INTERNAL_1fb3577f_4_k_cu_88d0d40f_27844cuda3std3__45__cpo5beginE,@object
	.size		_ZN39_INTERNAL_1fb3577f_4_k_cu_88d0d40f_27844cuda3std3__45__cpo5beginE,(_ZN39_INTERNAL_1fb3577f_4_k_cu_88d0d40f_27844cuda3std3__441_GLOBAL__N__1fb3577f_4_k_cu_88d0d40f_27846ignoreE - _ZN39_INTERNAL_1fb3577f_4_k_cu_88d0d40f_27844cuda3std3__45__cpo5beginE)
_ZN39_INTERNAL_1fb3577f_4_k_cu_88d0d40f_27844cuda3std3__45__cpo5beginE:
	.zero		1
	.type		_ZN39_INTERNAL_1fb3577f_4_k_cu_88d0d40f_27844cuda3std3__441_GLOBAL__N__1fb3577f_4_k_cu_88d0d40f_27846ignoreE,@object
	.size		_ZN39_INTERNAL_1fb3577f_4_k_cu_88d0d40f_27844cuda3std3__441_GLOBAL__N__1fb3577f_4_k_cu_88d0d40f_27846ignoreE,(_ZN39_INTERNAL_1fb3577f_4_k_cu_88d0d40f_27844cute7productE - _ZN39_INTERNAL_1fb3577f_4_k_cu_88d0d40f_27844cuda3std3__441_GLOBAL__N__1fb3577f_4_k_cu_88d0d40f_27846ignoreE)
_ZN39_INTERNAL_1fb3577f_4_k_cu_88d0d40f_27844cuda3std3__441_GLOBAL__N__1fb3577f_4_k_cu_88d0d40f_27846ignoreE:
	.zero		1
	.type		_ZN39_INTERNAL_1fb3577f_4_k_cu_88d0d40f_27844cute7productE,@object
	.size		_ZN39_INTERNAL_1fb3577f_4_k_cu_88d0d40f_27844cute7productE,(_ZN39_INTERNAL_1fb3577f_4_k_cu_88d0d40f_27844cuda3std3__45__cpo3endE - _ZN39_INTERNAL_1fb3577f_4_k_cu_88d0d40f_27844cute7productE)
_ZN39_INTERNAL_1fb3577f_4_k_cu_88d0d40f_27844cute7productE:
	.zero		1
	.type		_ZN39_INTERNAL_1fb3577f_4_k_cu_88d0d40f_27844cuda3std3__45__cpo3endE,@object
	.size		_ZN39_INTERNAL_1fb3577f_4_k_cu_88d0d40f_27844cuda3std3__45__cpo3endE,(_ZN39_INTERNAL_1fb3577f_4_k_cu_88d0d40f_27844cuda3std3__419piecewise_constructE - _ZN39_INTERNAL_1fb3577f_4_k_cu_88d0d40f_27844cuda3std3__45__cpo3endE)
_ZN39_INTERNAL_1fb3577f_4_k_cu_88d0d40f_27844cuda3std3__45__cpo3endE:
	.zero		1
	.type		_ZN39_INTERNAL_1fb3577f_4_k_cu_88d0d40f_27844cuda3std3__419piecewise_constructE,@object
	.size		_ZN39_INTERNAL_1fb3577f_4_k_cu_88d0d40f_27844cuda3std3__419piecewise_constructE,(_ZN39_INTERNAL_1fb3577f_4_k_cu_88d0d40f_27844cuda3std3__45__cpo4cendE - _ZN39_INTERNAL_1fb3577f_4_k_cu_88d0d40f_27844cuda3std3__419piecewise_constructE)
_ZN39_INTERNAL_1fb3577f_4_k_cu_88d0d40f_27844cuda3std3__419piecewise_constructE:
	.zero		1
	.type		_ZN39_INTERNAL_1fb3577f_4_k_cu_88d0d40f_27844cuda3std3__45__cpo4cendE,@object
	.size		_ZN39_INTERNAL_1fb3577f_4_k_cu_88d0d40f_27844cuda3std3__45__cpo4cendE,(_ZN39_INTERNAL_1fb3577f_4_k_cu_88d0d40f_27844cuda3std6ranges3__45__cpo4swapE - _ZN39_INTERNAL_1fb3577f_4_k_cu_88d0d40f_27844cuda3std3__45__cpo4cendE)
_ZN39_INTERNAL_1fb3577f_4_k_cu_88d0d40f_27844cuda3std3__45__cpo4cendE:
	.zero		1
	.type		_ZN39_INTERNAL_1fb3577f_4_k_cu_88d0d40f_27844cuda3std6ranges3__45__cpo4swapE,@object
	.size		_ZN39_INTERNAL_1fb3577f_4_k_cu_88d0d40f_27844cuda3std6ranges3__45__cpo4swapE,(.L_7 - _ZN39_INTERNAL_1fb3577f_4_k_cu_88d0d40f_27844cuda3std6ranges3__45__cpo4swapE)
_ZN39_INTERNAL_1fb3577f_4_k_cu_88d0d40f_27844cuda3std6ranges3__45__cpo4swapE:
	.zero		1
.L_7:


//--------------------- .nv.constant0._ZN7cutlass13device_kernelINS_4gemm6kernel13GemmUniversalIN4cute5tupleIJiiiiEEENS1_10collective13CollectiveMmaINS1_40MainloopSm90TmaGmmaWarpSpecializedSparseILi34ENS5_IJNS4_1CILi2EEENSA_ILi1EEESC_EEENS1_32KernelTmaWarpSpecializedPingpongEEENS5_IJNSA_ILi64EEESG_SG_EEEaNS5_IJNS4_6LayoutINS5_IJiNS5_IJSB_iEEEiEEENS5_IJlNS5_IJSC_SB_EEElEEEEENSI_INS5_IJNS5_IJSG_iEEESO_iEEENS5_IJNS5_IJSG_NSA_ILi4096EEEEEENS5_IJSC_lEEElEEEEEEEEaNS5_IJlSC_lEEENS4_8TiledMMAINS4_8MMA_AtomIJNS4_4SM904GMMA6SPARSE27GMMA_64x64x64_S32S8S8_SS_TNILNS10_9SparseSelE0EEEEEENSI_INS5_IJSC_SC_SC_EEENS5_IJNSA_ILi0EEES17_S17_EEEEENS5_IJNS4_10UnderscoreES1A_S1A_EEEEENS4_13SM90_TMA_LOADENS4_14ComposedLayoutINS4_7SwizzleILi1ELi4ELi3EEENS4_25smem_sparse_ptr_flag_bitsILi2ELi8EEENSI_INS5_IJNS5_IJSC_NSA_ILi8EEEEEENS5_IJSB_NSA_ILi32EEEEEEEEENS5_IJNS5_IJS17_SG_EEESL_EEEEEEEvNS4_8identityENS4_23SM90_TMA_LOAD_MULTICASTENS1E_INS1F_ILi2ELi4ELi3EEENS4_18smem_ptr_flag_bitsILi8EEENSI_INS5_IJS1J_SG_EEENS5_IJSG_SC_EEEEEEEvS1S_EENS_8epilogue10collective6detail29Sm90TmaWarpSpecializedAdapterINS23_15DefaultEpilogueIiNS5_IJSC_llEEES27_NS22_6thread17LinearCombinationIiLi1EiiLNS28_9ScaleType4KindE0ELNS_15FloatRoundStyleE2EiEENS1_15EpilogueDefaultEEEEEvvEEEEvNT_6ParamsE --------------------------
	.section	.nv.constant0._ZN7cutlass13device_kernelINS_4gemm6kernel13GemmUniversalIN4cute5tupleIJiiiiEEENS1_10collective13CollectiveMmaINS1_40MainloopSm90TmaGmmaWarpSpecializedSparseILi34ENS5_IJNS4_1CILi2EEENSA_ILi1EEESC_EEENS1_32KernelTmaWarpSpecializedPingpongEEENS5_IJNSA_ILi64EEESG_SG_EEEaNS5_IJNS4_6LayoutINS5_IJiNS5_IJSB_iEEEiEEENS5_IJlNS5_IJSC_SB_EEElEEEEENSI_INS5_IJNS5_IJSG_iEEESO_iEEENS5_IJNS5_IJSG_NSA_ILi4096EEEEEENS5_IJSC_lEEElEEEEEEEEaNS5_IJlSC_lEEENS4_8TiledMMAINS4_8MMA_AtomIJNS4_4SM904GMMA6SPARSE27GMMA_64x64x64_S32S8S8_SS_TNILNS10_9SparseSelE0EEEEEENSI_INS5_IJSC_SC_SC_EEENS5_IJNSA_ILi0EEES17_S17_EEEEENS5_IJNS4_10UnderscoreES1A_S1A_EEEEENS4_13SM90_TMA_LOADENS4_14ComposedLayoutINS4_7SwizzleILi1ELi4ELi3EEENS4_25smem_sparse_ptr_flag_bitsILi2ELi8EEENSI_INS5_IJNS5_IJSC_NSA_ILi8EEEEEENS5_IJSB_NSA_ILi32EEEEEEEEENS5_IJNS5_IJS17_SG_EEESL_EEEEEEEvNS4_8identityENS4_23SM90_TMA_LOAD_MULTICASTENS1E_INS1F_ILi2ELi4ELi3EEENS4_18smem_ptr_flag_bitsILi8EEENSI_INS5_IJS1J_SG_EEENS5_IJSG_SC_EEEEEEEvS1S_EENS_8epilogue10collective6detail29Sm90TmaWarpSpecializedAdapterINS23_15DefaultEpilogueIiNS5_IJSC_llEEES27_NS22_6thread17LinearCombinationIiLi1EiiLNS28_9ScaleType4KindE0ELNS_15FloatRoundStyleE2EiEENS1_15EpilogueDefaultEEEEEvvEEEEvNT_6ParamsE,"a",@progbits
	.sectionflags	@""
	.align	4
.nv.constant0._ZN7cutlass13device_kernelINS_4gemm6kernel13GemmUniversalIN4cute5tupleIJiiiiEEENS1_10collective13CollectiveMmaINS1_40MainloopSm90TmaGmmaWarpSpecializedSparseILi34ENS5_IJNS4_1CILi2EEENSA_ILi1EEESC_EEENS1_32KernelTmaWarpSpecializedPingpongEEENS5_IJNSA_ILi64EEESG_SG_EEEaNS5_IJNS4_6LayoutINS5_IJiNS5_IJSB_iEEEiEEENS5_IJlNS5_IJSC_SB_EEElEEEEENSI_INS5_IJNS5_IJSG_iEEESO_iEEENS5_IJNS5_IJSG_NSA_ILi4096EEEEEENS5_IJSC_lEEElEEEEEEEEaNS5_IJlSC_lEEENS4_8TiledMMAINS4_8MMA_AtomIJNS4_4SM904GMMA6SPARSE27GMMA_64x64x64_S32S8S8_SS_TNILNS10_9SparseSelE0EEEEEENSI_INS5_IJSC_SC_SC_EEENS5_IJNSA_ILi0EEES17_S17_EEEEENS5_IJNS4_10UnderscoreES1A_S1A_EEEEENS4_13SM90_TMA_LOADENS4_14ComposedLayoutINS4_7SwizzleILi1ELi4ELi3EEENS4_25smem_sparse_ptr_flag_bitsILi2ELi8EEENSI_INS5_IJNS5_IJSC_NSA_ILi8EEEEEENS5_IJSB_NSA_ILi32EEEEEEEEENS5_IJNS5_IJS17_SG_EEESL_EEEEEEEvNS4_8identityENS4_23SM90_TMA_LOAD_MULTICASTENS1E_INS1F_ILi2ELi4ELi3EEENS4_18smem_ptr_flag_bitsILi8EEENSI_INS5_IJS1J_SG_EEENS5_IJSG_SC_EEEEEEEvS1S_EENS_8epilogue10collective6detail29Sm90TmaWarpSpecializedAdapterINS23_15DefaultEpilogueIiNS5_IJSC_llEEES27_NS22_6thread17LinearCombinationIiLi1EiiLNS28_9ScaleType4KindE0ELNS_15FloatRoundStyleE2EiEENS1_15EpilogueDefaultEEEEEvvEEEEvNT_6ParamsE:
	.zero		1920


//--------------------- SYMBOLS --------------------------

	.type		.nv.reservedSmem.offset0,@object
	.size		.nv.reservedSmem.offset0,0x4
